// auto-generated by cutlass_sweep.gemm — config: {"arch": "sm_90", "cluster_m": 1, "cluster_n": 1, "dtype": "bf16", "dtype_b": "bf16", "layout": "nt", "stages": 0, "tile_k": 128, "tile_m": 64, "tile_n": 64}
#include "cutlass/cutlass.h"
#include "cutlass/gemm/collective/collective_builder.hpp"
#include "cutlass/gemm/device/gemm_universal_adapter.h"
#include "cutlass/gemm/kernel/gemm_universal.hpp"
#include "cutlass/epilogue/collective/collective_builder.hpp"

using ElemA = cutlass::bfloat16_t;
using ElemB = cutlass::bfloat16_t;
using ElemCD = cutlass::bfloat16_t;
using Acc  = float;
using TileShape    = cute::Shape<cute::_64, cute::_64, cute::_128>;
using ClusterShape = cute::Shape<cute::_1, cute::_1, cute::_1>;

using CollectiveEpilogue = typename cutlass::epilogue::collective::CollectiveBuilder<
    cutlass::arch::Sm90, cutlass::arch::OpClassTensorOp,
    TileShape, ClusterShape,
    cutlass::epilogue::collective::EpilogueTileAuto,
    Acc, Acc,
    ElemCD, cutlass::layout::RowMajor, 128 / cutlass::sizeof_bits<ElemCD>::value,
    ElemCD, cutlass::layout::RowMajor, 128 / cutlass::sizeof_bits<ElemCD>::value,
    cutlass::epilogue::collective::EpilogueScheduleAuto
  >::CollectiveOp;

using CollectiveMainloop = typename cutlass::gemm::collective::CollectiveBuilder<
    cutlass::arch::Sm90, cutlass::arch::OpClassTensorOp,
    ElemA, cutlass::layout::RowMajor, 128 / cutlass::sizeof_bits<ElemA>::value,
    ElemB, cutlass::layout::ColumnMajor, 128 / cutlass::sizeof_bits<ElemB>::value,
    Acc,
    TileShape, ClusterShape,
    cutlass::gemm::collective::StageCountAutoCarveout<static_cast<int>(sizeof(typename CollectiveEpilogue::SharedStorage))>,
    cutlass::gemm::collective::KernelScheduleAuto
  >::CollectiveOp;

using GemmKernel = cutlass::gemm::kernel::GemmUniversal<
    cute::Shape<int,int,int,int>,
    CollectiveMainloop,
    CollectiveEpilogue
>;
using Gemm = cutlass::gemm::device::GemmUniversalAdapter<GemmKernel>;

// Force the device kernel symbol into the cubin without needing a host main.
auto* _anchor = &cutlass::device_kernel<GemmKernel>;


// ===== COMPILED SASS (sm_90a) =====

	.target	sm_90a

	.elftype	@"ET_EXEC"


//--------------------- .note.nv.tkinfo           --------------------------
	.section	.note.nv.tkinfo,"",@"SHT_NOTE"
	.sectionflags	@"SHF_NOTE_NV_TKINFO"
	.tkinfo
        /*0018*/ 	.word	0x00000002
        /*0030*/ 	.string	""
        /*0030*/ 	.string	"ptxas"
        /*0030*/ 	.string	"Cuda compilation tools, release 13.0, V13.0.88"
        /*0030*/ 	.string	"Build cuda_13.0.r13.0/compiler.36424714_0"
        /*0030*/ 	.string	"-arch sm_90a -m 64 "



//--------------------- .note.nv.cuinfo           --------------------------
	.section	.note.nv.cuinfo,"",@"SHT_NOTE"
	.sectionflags	@"SHF_NOTE_NV_CUINFO"
        /*0018*/ 	.short	0x0002
        /*001a*/ 	.short	0x005a
        /*001c*/ 	.short	0x0082
	.zero		2


//--------------------- .nv.info                  --------------------------
	.section	.nv.info,"",@"SHT_CUDA_INFO"
	.align	4


	//----- nvinfo : EIATTR_REGCOUNT
	.align		4
        /*0000*/ 	.byte	0x04, 0x2f
        /*0002*/ 	.short	(.L_15 - .L_14)
	.align		4
.L_14:
        /*0004*/ 	.word	index@(_ZN7cutlass13device_kernelINS_4gemm6kernel13GemmUniversalIN4cute5tupleIJiiiiEEENS1_10collective13CollectiveMmaINS1_34MainloopSm90TmaGmmaWarpSpecializedILi7ENS5_IJNS4_1CILi1EEESB_SB_EEENS1_32KernelTmaWarpSpecializedPingpongEEENS5_IJNSA_ILi64EEESF_NSA_ILi128EEEEEENS_10bfloat16_tENS5_IJlSB_lEEESI_SJ_NS4_8TiledMMAINS4_8MMA_AtomIJNS4_4SM904GMMA27MMA_64x64x16_F32BF16BF16_SSILNSN_5MajorE0ELSP_0ELNSN_7ScaleInE1ELSQ_1EEEEEENS4_6LayoutISC_NS5_IJNSA_ILi0EEESU_SU_EEEEENS5_IJNS4_10UnderscoreESX_SX_EEEEENS4_13SM90_TMA_LOADENS4_14ComposedLayoutINS4_7SwizzleILi3ELi4ELi3EEENS4_18smem_ptr_flag_bitsILi16EEENST_INS5_IJNSA_ILi8EEESF_EEENS5_IJSF_SB_EEEEEEEvNS4_8identityES10_S1A_vS1B_EENS_8epilogue10collective6detail29Sm90TmaWarpSpecializedAdapterINS1E_15DefaultEpilogueISI_SJ_SJ_NS1D_6thread17LinearCombinationISI_Li1EffLNS1I_9ScaleType4KindE0ELNS_15FloatRoundStyleE2ESI_EENS1_15EpilogueDefaultEEEEEvvEEEEvNT_6ParamsE)
        /*0008*/ 	.word	0x000000a8


	//----- nvinfo : EIATTR_FRAME_SIZE
	.align		4
.L_15:
        /*000c*/ 	.byte	0x04, 0x11
        /*000e*/ 	.short	(.L_17 - .L_16)
	.align		4
.L_16:
        /*0010*/ 	.word	index@(_ZN7cutlass13device_kernelINS_4gemm6kernel13GemmUniversalIN4cute5tupleIJiiiiEEENS1_10collective13CollectiveMmaINS1_34MainloopSm90TmaGmmaWarpSpecializedILi7ENS5_IJNS4_1CILi1EEESB_SB_EEENS1_32KernelTmaWarpSpecializedPingpongEEENS5_IJNSA_ILi64EEESF_NSA_ILi128EEEEEENS_10bfloat16_tENS5_IJlSB_lEEESI_SJ_NS4_8TiledMMAINS4_8MMA_AtomIJNS4_4SM904GMMA27MMA_64x64x16_F32BF16BF16_SSILNSN_5MajorE0ELSP_0ELNSN_7ScaleInE1ELSQ_1EEEEEENS4_6LayoutISC_NS5_IJNSA_ILi0EEESU_SU_EEEEENS5_IJNS4_10UnderscoreESX_SX_EEEEENS4_13SM90_TMA_LOADENS4_14ComposedLayoutINS4_7SwizzleILi3ELi4ELi3EEENS4_18smem_ptr_flag_bitsILi16EEENST_INS5_IJNSA_ILi8EEESF_EEENS5_IJSF_SB_EEEEEEEvNS4_8identityES10_S1A_vS1B_EENS_8epilogue10collective6detail29Sm90TmaWarpSpecializedAdapterINS1E_15DefaultEpilogueISI_SJ_SJ_NS1D_6thread17LinearCombinationISI_Li1EffLNS1I_9ScaleType4KindE0ELNS_15FloatRoundStyleE2ESI_EENS1_15EpilogueDefaultEEEEEvvEEEEvNT_6ParamsE)
        /*0014*/ 	.word	0x00000008


	//----- nvinfo : EIATTR_MIN_STACK_SIZE
	.align		4
.L_17:
        /*0018*/ 	.byte	0x04, 0x12
        /*001a*/ 	.short	(.L_19 - .L_18)
	.align		4
.L_18:
        /*001c*/ 	.word	index@(_ZN7cutlass13device_kernelINS_4gemm6kernel13GemmUniversalIN4cute5tupleIJiiiiEEENS1_10collective13CollectiveMmaINS1_34MainloopSm90TmaGmmaWarpSpecializedILi7ENS5_IJNS4_1CILi1EEESB_SB_EEENS1_32KernelTmaWarpSpecializedPingpongEEENS5_IJNSA_ILi64EEESF_NSA_ILi128EEEEEENS_10bfloat16_tENS5_IJlSB_lEEESI_SJ_NS4_8TiledMMAINS4_8MMA_AtomIJNS4_4SM904GMMA27MMA_64x64x16_F32BF16BF16_SSILNSN_5MajorE0ELSP_0ELNSN_7ScaleInE1ELSQ_1EEEEEENS4_6LayoutISC_NS5_IJNSA_ILi0EEESU_SU_EEEEENS5_IJNS4_10UnderscoreESX_SX_EEEEENS4_13SM90_TMA_LOADENS4_14ComposedLayoutINS4_7SwizzleILi3ELi4ELi3EEENS4_18smem_ptr_flag_bitsILi16EEENST_INS5_IJNSA_ILi8EEESF_EEENS5_IJSF_SB_EEEEEEEvNS4_8identityES10_S1A_vS1B_EENS_8epilogue10collective6detail29Sm90TmaWarpSpecializedAdapterINS1E_15DefaultEpilogueISI_SJ_SJ_NS1D_6thread17LinearCombinationISI_Li1EffLNS1I_9ScaleType4KindE0ELNS_15FloatRoundStyleE2ESI_EENS1_15EpilogueDefaultEEEEEvvEEEEvNT_6ParamsE)
        /*0020*/ 	.word	0x00000008
.L_19:


//--------------------- .nv.compat                --------------------------
	.section	.nv.compat,"",@"SHT_CUDA_COMPAT_INFO"
	.align	4
        /*0000*/ 	.byte	0x02, 0x09, 0x01, 0x00, 0x02, 0x02, 0x04, 0x00, 0x02, 0x05, 0x05, 0x00, 0x03, 0x07, 0x01, 0x01
        /*0010*/ 	.byte	0x02, 0x03, 0x01, 0x00, 0x02, 0x06, 0x01, 0x00, 0x04, 0x0b, 0x08, 0x00, 0x00, 0x00, 0x00, 0x00
        /*0020*/ 	.byte	0x00, 0x00, 0x00, 0x00


//--------------------- .nv.info._ZN7cutlass13device_kernelINS_4gemm6kernel13GemmUniversalIN4cute5tupleIJiiiiEEENS1_10collective13CollectiveMmaINS1_34MainloopSm90TmaGmmaWarpSpecializedILi7ENS5_IJNS4_1CILi1EEESB_SB_EEENS1_32KernelTmaWarpSpecializedPingpongEEENS5_IJNSA_ILi64EEESF_NSA_ILi128EEEEEENS_10bfloat16_tENS5_IJlSB_lEEESI_SJ_NS4_8TiledMMAINS4_8MMA_AtomIJNS4_4SM904GMMA27MMA_64x64x16_F32BF16BF16_SSILNSN_5MajorE0ELSP_0ELNSN_7ScaleInE1ELSQ_1EEEEEENS4_6LayoutISC_NS5_IJNSA_ILi0EEESU_SU_EEEEENS5_IJNS4_10UnderscoreESX_SX_EEEEENS4_13SM90_TMA_LOADENS4_14ComposedLayoutINS4_7SwizzleILi3ELi4ELi3EEENS4_18smem_ptr_flag_bitsILi16EEENST_INS5_IJNSA_ILi8EEESF_EEENS5_IJSF_SB_EEEEEEEvNS4_8identityES10_S1A_vS1B_EENS_8epilogue10collective6detail29Sm90TmaWarpSpecializedAdapterINS1E_15DefaultEpilogueISI_SJ_SJ_NS1D_6thread17LinearCombinationISI_Li1EffLNS1I_9ScaleType4KindE0ELNS_15FloatRoundStyleE2ESI_EENS1_15EpilogueDefaultEEEEEvvEEEEvNT_6ParamsE --------------------------
	.section	.nv.info._ZN7cutlass13device_kernelINS_4gemm6kernel13GemmUniversalIN4cute5tupleIJiiiiEEENS1_10collective13CollectiveMmaINS1_34MainloopSm90TmaGmmaWarpSpecializedILi7ENS5_IJNS4_1CILi1EEESB_SB_EEENS1_32KernelTmaWarpSpecializedPingpongEEENS5_IJNSA_ILi64EEESF_NSA_ILi128EEEEEENS_10bfloat16_tENS5_IJlSB_lEEESI_SJ_NS4_8TiledMMAINS4_8MMA_AtomIJNS4_4SM904GMMA27MMA_64x64x16_F32BF16BF16_SSILNSN_5MajorE0ELSP_0ELNSN_7ScaleInE1ELSQ_1EEEEEENS4_6LayoutISC_NS5_IJNSA_ILi0EEESU_SU_EEEEENS5_IJNS4_10UnderscoreESX_SX_EEEEENS4_13SM90_TMA_LOADENS4_14ComposedLayoutINS4_7SwizzleILi3ELi4ELi3EEENS4_18smem_ptr_flag_bitsILi16EEENST_INS5_IJNSA_ILi8EEESF_EEENS5_IJSF_SB_EEEEEEEvNS4_8identityES10_S1A_vS1B_EENS_8epilogue10collective6detail29Sm90TmaWarpSpecializedAdapterINS1E_15DefaultEpilogueISI_SJ_SJ_NS1D_6thread17LinearCombinationISI_Li1EffLNS1I_9ScaleType4KindE0ELNS_15FloatRoundStyleE2ESI_EENS1_15EpilogueDefaultEEEEEvvEEEEvNT_6ParamsE,"",@"SHT_CUDA_INFO"
	.sectionflags	@""
	.align	4


	//----- nvinfo : EIATTR_CUDA_API_VERSION
	.align		4
        /*0000*/ 	.byte	0x04, 0x37
        /*0002*/ 	.short	(.L_21 - .L_20)
.L_20:
        /*0004*/ 	.word	0x00000082


	//----- nvinfo : EIATTR_KPARAM_INFO
	.align		4
.L_21:
        /*0008*/ 	.byte	0x04, 0x17
        /*000a*/ 	.short	(.L_23 - .L_22)
.L_22:
        /*000c*/ 	.word	0x00000000
        /*0010*/ 	.short	0x0000
        /*0012*/ 	.short	0x0070
        /*0014*/ 	.byte	0x00, 0xf0, 0x01, 0x10


	//----- nvinfo : EIATTR_SPARSE_MMA_MASK
	.align		4
.L_23:
        /*0018*/ 	.byte	0x03, 0x50
        /*001a*/ 	.short	0x0000


	//----- nvinfo : EIATTR_MAXREG_COUNT
	.align		4
        /*001c*/ 	.byte	0x03, 0x1b
        /*001e*/ 	.short	0x00a8


	//----- nvinfo : EIATTR_NUM_BARRIERS
	.align		4
        /*0020*/ 	.byte	0x02, 0x4c
        /*0022*/ 	.byte	0x01
	.zero		1


	//----- nvinfo : EIATTR_EXTERNS
	.align		4
        /*0024*/ 	.byte	0x04, 0x0f
        /*0026*/ 	.short	(.L_25 - .L_24)


	//   ....[0]....
	.align		4
.L_24:
        /*0028*/ 	.word	index@(__assertfail)


	//----- nvinfo : EIATTR_ANNOTATIONS
	.align		4
.L_25:
        /*002c*/ 	.byte	0x04, 0x55
        /*002e*/ 	.short	(.L_27 - .L_26)


	//   ....[0]....
.L_26:
        /*0030*/ 	.word	0x00000001
        /*0034*/ 	.byte	0x30, 0x0b, 0x00, 0x00, 0x01, 0x00, 0x00, 0x00, 0x70, 0x12, 0x00, 0x00, 0x01, 0x00, 0x00, 0x00
        /*0044*/ 	.byte	0xf0, 0x46, 0x00, 0x00, 0x01, 0x00, 0x00, 0x00, 0x70, 0x53, 0x00, 0x00


	//----- nvinfo : EIATTR_MERCURY_ISA_VERSION
	.align		4
.L_27:
        /*0050*/ 	.byte	0x03, 0x5f
        /*0052*/ 	.short	0x0101


	//----- nvinfo : EIATTR_INT_WARP_WIDE_INSTR_OFFSETS
	.align		4
        /*0054*/ 	.byte	0x04, 0x31
        /*0056*/ 	.short	(.L_29 - .L_28)


	//   ....[0]....
.L_28:
        /*0058*/ 	.word	0x00000450


	//   ....[1]....
        /*005c*/ 	.word	0x00000470


	//   ....[2]....
        /*0060*/ 	.word	0x000004f0


	//   ....[3]....
        /*0064*/ 	.word	0x00000500


	//   ....[4]....
        /*0068*/ 	.word	0x00000510


	//   ....[5]....
        /*006c*/ 	.word	0x00000530


	//   ....[6]....
        /*0070*/ 	.word	0x000005c0


	//   ....[7]....
        /*0074*/ 	.word	0x000005e0


	//----- nvinfo : EIATTR_COOP_GROUP_MASK_REGIDS
	.align		4
.L_29:
        /*0078*/ 	.byte	0x04, 0x29
        /*007a*/ 	.short	(.L_31 - .L_30)


	//   ....[0]....
.L_30:
        /*007c*/ 	.word	0xffffffff


	//   ....[1]....
        /*0080*/ 	.word	0xffffffff


	//   ....[2]....
        /*0084*/ 	.word	0xffffffff


	//   ....[3]....
        /*0088*/ 	.word	0xffffffff


	//   ....[4]....
        /*008c*/ 	.word	0xffffffff


	//   ....[5]....
        /*0090*/ 	.word	0xffffffff


	//----- nvinfo : EIATTR_COOP_GROUP_INSTR_OFFSETS
	.align		4
.L_31:
        /*0094*/ 	.byte	0x04, 0x28
        /*0096*/ 	.short	(.L_33 - .L_32)


	//   ....[0]....
.L_32:
        /*0098*/ 	.word	0x00000070


	//   ....[1]....
        /*009c*/ 	.word	0x00000080


	//   ....[2]....
        /*00a0*/ 	.word	0x00000140


	//   ....[3]....
        /*00a4*/ 	.word	0x00000330


	//   ....[4]....
        /*00a8*/ 	.word	0x00000370


	//   ....[5]....
        /*00ac*/ 	.word	0x000003b0


	//----- nvinfo : EIATTR_REG_RECONFIG
	.align		4
.L_33:
        /*00b0*/ 	.byte	0x01, 0x54
	.zero		2


	//----- nvinfo : EIATTR_SYSCALL_OFFSETS
	.align		4
        /*00b4*/ 	.byte	0x04, 0x46
        /*00b6*/ 	.short	(.L_35 - .L_34)


	//   ....[0]....
.L_34:
        /*00b8*/ 	.word	0x00001770


	//----- nvinfo : EIATTR_MBARRIER_INSTR_OFFSETS
	.align		4
.L_35:
        /*00bc*/ 	.byte	0x04, 0x39
        /*00be*/ 	.short	(.L_37 - .L_36)


	//   ....[0]....
.L_36:
        /*00c0*/ 	.word	0x00000240
        /*00c4*/ 	.word	0x000000ff
        /*00c8*/ 	.word	0x00000000
        /*00cc*/ 	.short	0x0100
        /*00ce*/ 	.byte	0x08
	.zero		1


	//   ....[1]....
        /*00d0*/ 	.word	0x00000250
        /*00d4*/ 	.word	0x000000ff
        /*00d8*/ 	.word	0x00000038
        /*00dc*/ 	.short	0x0100
        /*00de*/ 	.byte	0x08
	.zero		1


	//   ....[2]....
        /*00e0*/ 	.word	0x00000260
        /*00e4*/ 	.word	0x000000ff
        /*00e8*/ 	.word	0x00000008
        /*00ec*/ 	.short	0x0100
        /*00ee*/ 	.byte	0x08
	.zero		1


	//   ....[3]....
        /*00f0*/ 	.word	0x00000270
        /*00f4*/ 	.word	0x000000ff
        /*00f8*/ 	.word	0x00000040
        /*00fc*/ 	.short	0x0100
        /*00fe*/ 	.byte	0x08
	.zero		1


	//   ....[4]....
        /*0100*/ 	.word	0x00000280
        /*0104*/ 	.word	0x000000ff
        /*0108*/ 	.word	0x00000010
        /*010c*/ 	.short	0x0100
        /*010e*/ 	.byte	0x08
	.zero		1


	//   ....[5]....
        /*0110*/ 	.word	0x00000290
        /*0114*/ 	.word	0x000000ff
        /*0118*/ 	.word	0x00000048
        /*011c*/ 	.short	0x0100
        /*011e*/ 	.byte	0x08
	.zero		1


	//   ....[6]....
        /*0120*/ 	.word	0x000002a0
        /*0124*/ 	.word	0x000000ff
        /*0128*/ 	.word	0x00000018
        /*012c*/ 	.short	0x0100
        /*012e*/ 	.byte	0x08
	.zero		1


	//   ....[7]....
        /*0130*/ 	.word	0x000002b0
        /*0134*/ 	.word	0x000000ff
        /*0138*/ 	.word	0x00000050
        /*013c*/ 	.short	0x0100
        /*013e*/ 	.byte	0x08
	.zero		1


	//   ....[8]....
        /*0140*/ 	.word	0x000002c0
        /*0144*/ 	.word	0x000000ff
        /*0148*/ 	.word	0x00000020
        /*014c*/ 	.short	0x0100
        /*014e*/ 	.byte	0x08
	.zero		1


	//   ....[9]....
        /*0150*/ 	.word	0x000002d0
        /*0154*/ 	.word	0x000000ff
        /*0158*/ 	.word	0x00000058
        /*015c*/ 	.short	0x0100
        /*015e*/ 	.byte	0x08
	.zero		1


	//   ....[10]....
        /*0160*/ 	.word	0x000002e0
        /*0164*/ 	.word	0x000000ff
        /*0168*/ 	.word	0x00000028
        /*016c*/ 	.short	0x0100
        /*016e*/ 	.byte	0x08
	.zero		1


	//   ....[11]....
        /*0170*/ 	.word	0x000002f0
        /*0174*/ 	.word	0x000000ff
        /*0178*/ 	.word	0x00000060
        /*017c*/ 	.short	0x0100
        /*017e*/ 	.byte	0x08
	.zero		1


	//   ....[12]....
        /*0180*/ 	.word	0x00000300
        /*0184*/ 	.word	0x000000ff
        /*0188*/ 	.word	0x00000030
        /*018c*/ 	.short	0x0100
        /*018e*/ 	.byte	0x08
	.zero		1


	//   ....[13]....
        /*0190*/ 	.word	0x00000310
        /*0194*/ 	.word	0x000000ff
        /*0198*/ 	.word	0x00000068
        /*019c*/ 	.short	0x0100
        /*019e*/ 	.byte	0x08
	.zero		1


	//   ....[14]....
        /*01a0*/ 	.word	0x00000620
        /*01a4*/ 	.word	0x000000ff
        /*01a8*/ 	.word	0x000000a0
        /*01ac*/ 	.short	0x0100
        /*01ae*/ 	.byte	0x08
	.zero		1


	//   ....[15]....
        /*01b0*/ 	.word	0x00000690
        /*01b4*/ 	.word	0x000000ff
        /*01b8*/ 	.word	0x000000a8
        /*01bc*/ 	.short	0x0100
        /*01be*/ 	.byte	0x08
	.zero		1


	//   ....[16]....
        /*01c0*/ 	.word	0x000006b0
        /*01c4*/ 	.word	0x000000ff
        /*01c8*/ 	.word	0x00000080
        /*01cc*/ 	.short	0x0100
        /*01ce*/ 	.byte	0x09
	.zero		1


	//   ....[17]....
        /*01d0*/ 	.word	0x000006c0
        /*01d4*/ 	.word	0x000000ff
        /*01d8*/ 	.word	0x00000088
        /*01dc*/ 	.short	0x0100
        /*01de*/ 	.byte	0x09
	.zero		1


	//   ....[18]....
        /*01e0*/ 	.word	0x000006d0
        /*01e4*/ 	.word	0x000000ff
        /*01e8*/ 	.word	0x00000090
        /*01ec*/ 	.short	0x0100
        /*01ee*/ 	.byte	0x09
	.zero		1


	//   ....[19]....
        /*01f0*/ 	.word	0x000006e0
        /*01f4*/ 	.word	0x000000ff
        /*01f8*/ 	.word	0x00000098
        /*01fc*/ 	.short	0x0100
        /*01fe*/ 	.byte	0x09
	.zero		1


	//   ....[20]....
        /*0200*/ 	.word	0x00001630
        /*0204*/ 	.word	0x000000ff
        /*0208*/ 	.word	0xfffffff8
        /*020c*/ 	.short	0x010a
        /*020e*/ 	.byte	0x2b
	.zero		1


	//   ....[21]....
        /*0210*/ 	.word	0x000017f0
        /*0214*/ 	.word	0x00000003
        /*0218*/ 	.word	0x00000000
        /*021c*/ 	.short	0x010a
        /*021e*/ 	.byte	0x3f
	.zero		1


	//   ....[22]....
        /*0220*/ 	.word	0x00001830
        /*0224*/ 	.word	0x00000003
        /*0228*/ 	.word	0x00000000
        /*022c*/ 	.short	0x010a
        /*022e*/ 	.byte	0x3f
	.zero		1


	//   ....[23]....
        /*0230*/ 	.word	0x00001cf0
        /*0234*/ 	.word	0x000000ff
        /*0238*/ 	.word	0x00000000
        /*023c*/ 	.short	0x010a
        /*023e*/ 	.byte	0x04
	.zero		1


	//   ....[24]....
        /*0240*/ 	.word	0x00001d30
        /*0244*/ 	.word	0x000000ff
        /*0248*/ 	.word	0x00000000
        /*024c*/ 	.short	0x010a
        /*024e*/ 	.byte	0x04
	.zero		1


	//   ....[25]....
        /*0250*/ 	.word	0x00002150
        /*0254*/ 	.word	0x000000ff
        /*0258*/ 	.word	0x00000000
        /*025c*/ 	.short	0x0101
        /*025e*/ 	.byte	0x04
	.zero		1


	//   ....[26]....
        /*0260*/ 	.word	0x00002250
        /*0264*/ 	.word	0x00000003
        /*0268*/ 	.word	0x00000000
        /*026c*/ 	.short	0x0101
        /*026e*/ 	.byte	0x30
	.zero		1


	//   ....[27]....
        /*0270*/ 	.word	0x00002340
        /*0274*/ 	.word	0x000000ff
        /*0278*/ 	.word	0x00000000
        /*027c*/ 	.short	0x0101
        /*027e*/ 	.byte	0x04
	.zero		1


	//   ....[28]....
        /*0280*/ 	.word	0x000023b0
        /*0284*/ 	.word	0x000000ff
        /*0288*/ 	.word	0x00000008
        /*028c*/ 	.short	0x010a
        /*028e*/ 	.byte	0x2b
	.zero		1


	//   ....[29]....
        /*0290*/ 	.word	0x00004730
        /*0294*/ 	.word	0x00000000
        /*0298*/ 	.word	0x00000000
        /*029c*/ 	.short	0x0101
        /*029e*/ 	.byte	0x30
	.zero		1


	//   ....[30]....
        /*02a0*/ 	.word	0x00005040
        /*02a4*/ 	.word	0x0000000b
        /*02a8*/ 	.word	0x00000038
        /*02ac*/ 	.short	0x010a
        /*02ae*/ 	.byte	0x3f
	.zero		1


	//   ....[31]....
        /*02b0*/ 	.word	0x000054d0
        /*02b4*/ 	.word	0x00000006
        /*02b8*/ 	.word	0x000000a8
        /*02bc*/ 	.short	0x0101
        /*02be*/ 	.byte	0x3f
	.zero		1


	//   ....[32]....
        /*02c0*/ 	.word	0x00005be0
        /*02c4*/ 	.word	0x00000007
        /*02c8*/ 	.word	0x00000000
        /*02cc*/ 	.short	0x010a
        /*02ce*/ 	.byte	0x3f
	.zero		1


	//   ....[33]....
        /*02d0*/ 	.word	0x00005c60
        /*02d4*/ 	.word	0x00000006
        /*02d8*/ 	.word	0x00000000
        /*02dc*/ 	.short	0x010a
        /*02de*/ 	.byte	0x3f
	.zero		1


	//   ....[34]....
        /*02e0*/ 	.word	0x00005cf0
        /*02e4*/ 	.word	0x00000007
        /*02e8*/ 	.word	0x00000000
        /*02ec*/ 	.short	0x010a
        /*02ee*/ 	.byte	0x3f
	.zero		1


	//   ....[35]....
        /*02f0*/ 	.word	0x00005d80
        /*02f4*/ 	.word	0x00000006
        /*02f8*/ 	.word	0x00000000
        /*02fc*/ 	.short	0x010a
        /*02fe*/ 	.byte	0x3f
	.zero		1


	//   ....[36]....
        /*0300*/ 	.word	0x00005e10
        /*0304*/ 	.word	0x00000007
        /*0308*/ 	.word	0x00000000
        /*030c*/ 	.short	0x010a
        /*030e*/ 	.byte	0x3f
	.zero		1


	//   ....[37]....
        /*0310*/ 	.word	0x00005ea0
        /*0314*/ 	.word	0x00000006
        /*0318*/ 	.word	0x00000000
        /*031c*/ 	.short	0x010a
        /*031e*/ 	.byte	0x3f
	.zero		1


	//   ....[38]....
        /*0320*/ 	.word	0x00005f30
        /*0324*/ 	.word	0x00000005
        /*0328*/ 	.word	0x00000000
        /*032c*/ 	.short	0x010a
        /*032e*/ 	.byte	0x3f
	.zero		1


	//   ....[39]....
        /*0330*/ 	.word	0x00005fa0
        /*0334*/ 	.word	0x00000003
        /*0338*/ 	.word	0xfffffff8
        /*033c*/ 	.short	0x010a
        /*033e*/ 	.byte	0x3f
	.zero		1


	//   ....[40]....
        /*0340*/ 	.word	0x00005ff0
        /*0344*/ 	.word	0x00000003
        /*0348*/ 	.word	0x00000000
        /*034c*/ 	.short	0x010a
        /*034e*/ 	.byte	0x3f
	.zero		1


	//   ....[41]....
        /*0350*/ 	.word	0x00006050
        /*0354*/ 	.word	0x00000004
        /*0358*/ 	.word	0x00000000
        /*035c*/ 	.short	0x010a
        /*035e*/ 	.byte	0x3f
	.zero		1


	//   ....[42]....
        /*0360*/ 	.word	0x000060b0
        /*0364*/ 	.word	0x00000003
        /*0368*/ 	.word	0x00000008
        /*036c*/ 	.short	0x010a
        /*036e*/ 	.byte	0x3f
	.zero		1


	//   ....[43]....
        /*0370*/ 	.word	0x00006180
        /*0374*/ 	.word	0x0000000b
        /*0378*/ 	.word	0x00000038
        /*037c*/ 	.short	0x010a
        /*037e*/ 	.byte	0x3f
	.zero		1


	//   ....[44]....
        /*0380*/ 	.word	0x00006250
        /*0384*/ 	.word	0x00000007
        /*0388*/ 	.word	0x00000000
        /*038c*/ 	.short	0x010a
        /*038e*/ 	.byte	0x3f
	.zero		1


	//   ....[45]....
        /*0390*/ 	.word	0x000062a0
        /*0394*/ 	.word	0x00000006
        /*0398*/ 	.word	0x00000000
        /*039c*/ 	.short	0x010a
        /*039e*/ 	.byte	0x3f
	.zero		1


	//   ....[46]....
        /*03a0*/ 	.word	0x000062f0
        /*03a4*/ 	.word	0x00000007
        /*03a8*/ 	.word	0x00000000
        /*03ac*/ 	.short	0x010a
        /*03ae*/ 	.byte	0x3f
	.zero		1


	//   ....[47]....
        /*03b0*/ 	.word	0x00006340
        /*03b4*/ 	.word	0x00000006
        /*03b8*/ 	.word	0x00000000
        /*03bc*/ 	.short	0x010a
        /*03be*/ 	.byte	0x3f
	.zero		1


	//   ....[48]....
        /*03c0*/ 	.word	0x00006390
        /*03c4*/ 	.word	0x00000007
        /*03c8*/ 	.word	0x00000000
        /*03cc*/ 	.short	0x010a
        /*03ce*/ 	.byte	0x3f
	.zero		1


	//   ....[49]....
        /*03d0*/ 	.word	0x000063e0
        /*03d4*/ 	.word	0x00000006
        /*03d8*/ 	.word	0x00000000
        /*03dc*/ 	.short	0x010a
        /*03de*/ 	.byte	0x3f
	.zero		1


	//----- nvinfo : EIATTR_NUM_MBARRIERS
	.align		4
.L_37:
        /*03e0*/ 	.byte	0x03, 0x38
        /*03e2*/ 	.short	0x0014


	//----- nvinfo : EIATTR_EXIT_INSTR_OFFSETS
	.align		4
        /*03e4*/ 	.byte	0x04, 0x1c
        /*03e6*/ 	.short	(.L_39 - .L_38)


	//   ....[0]....
.L_38:
        /*03e8*/ 	.word	0x00001200


	//   ....[1]....
        /*03ec*/ 	.word	0x00001260


	//   ....[2]....
        /*03f0*/ 	.word	0x00004d70


	//   ....[3]....
        /*03f4*/ 	.word	0x00004da0


	//   ....[4]....
        /*03f8*/ 	.word	0x00005f80


	//----- nvinfo : EIATTR_MAX_THREADS
	.align		4
.L_39:
        /*03fc*/ 	.byte	0x04, 0x05
        /*03fe*/ 	.short	(.L_41 - .L_40)
.L_40:
        /*0400*/ 	.word	0x00000180
        /*0404*/ 	.word	0x00000001
        /*0408*/ 	.word	0x00000001


	//----- nvinfo : EIATTR_CRS_STACK_SIZE
	.align		4
.L_41:
        /*040c*/ 	.byte	0x04, 0x1e
        /*040e*/ 	.short	(.L_43 - .L_42)
.L_42:
        /*0410*/ 	.word	0x00000000


	//----- nvinfo : EIATTR_CBANK_PARAM_SIZE
	.align		4
.L_43:
        /*0414*/ 	.byte	0x03, 0x19
        /*0416*/ 	.short	0x0470


	//----- nvinfo : EIATTR_PARAM_CBANK
	.align		4
        /*0418*/ 	.byte	0x04, 0x0a
        /*041a*/ 	.short	(.L_45 - .L_44)
	.align		4
.L_44:
        /*041c*/ 	.word	index@(.nv.constant0._ZN7cutlass13device_kernelINS_4gemm6kernel13GemmUniversalIN4cute5tupleIJiiiiEEENS1_10collective13CollectiveMmaINS1_34MainloopSm90TmaGmmaWarpSpecializedILi7ENS5_IJNS4_1CILi1EEESB_SB_EEENS1_32KernelTmaWarpSpecializedPingpongEEENS5_IJNSA_ILi64EEESF_NSA_ILi128EEEEEENS_10bfloat16_tENS5_IJlSB_lEEESI_SJ_NS4_8TiledMMAINS4_8MMA_AtomIJNS4_4SM904GMMA27MMA_64x64x16_F32BF16BF16_SSILNSN_5MajorE0ELSP_0ELNSN_7ScaleInE1ELSQ_1EEEEEENS4_6LayoutISC_NS5_IJNSA_ILi0EEESU_SU_EEEEENS5_IJNS4_10UnderscoreESX_SX_EEEEENS4_13SM90_TMA_LOADENS4_14ComposedLayoutINS4_7SwizzleILi3ELi4ELi3EEENS4_18smem_ptr_flag_bitsILi16EEENST_INS5_IJNSA_ILi8EEESF_EEENS5_IJSF_SB_EEEEEEEvNS4_8identityES10_S1A_vS1B_EENS_8epilogue10collective6detail29Sm90TmaWarpSpecializedAdapterINS1E_15DefaultEpilogueISI_SJ_SJ_NS1D_6thread17LinearCombinationISI_Li1EffLNS1I_9ScaleType4KindE0ELNS_15FloatRoundStyleE2ESI_EENS1_15EpilogueDefaultEEEEEvvEEEEvNT_6ParamsE)
        /*0420*/ 	.short	0x0210
        /*0422*/ 	.short	0x0470


	//----- nvinfo : EIATTR_SW_WAR
	.align		4
.L_45:
        /*0424*/ 	.byte	0x04, 0x36
        /*0426*/ 	.short	(.L_47 - .L_46)
.L_46:
        /*0428*/ 	.word	0x00000008
.L_47:


//--------------------- .nv.callgraph             --------------------------
	.section	.nv.callgraph,"",@"SHT_CUDA_CALLGRAPH"
	.align	4
	.sectionentsize	8
	.align		4
        /*0000*/ 	.word	0x00000000
	.align		4
        /*0004*/ 	.word	0xffffffff
	.align		4
        /*0008*/ 	.word	index@(_ZN7cutlass13device_kernelINS_4gemm6kernel13GemmUniversalIN4cute5tupleIJiiiiEEENS1_10collective13CollectiveMmaINS1_34MainloopSm90TmaGmmaWarpSpecializedILi7ENS5_IJNS4_1CILi1EEESB_SB_EEENS1_32KernelTmaWarpSpecializedPingpongEEENS5_IJNSA_ILi64EEESF_NSA_ILi128EEEEEENS_10bfloat16_tENS5_IJlSB_lEEESI_SJ_NS4_8TiledMMAINS4_8MMA_AtomIJNS4_4SM904GMMA27MMA_64x64x16_F32BF16BF16_SSILNSN_5MajorE0ELSP_0ELNSN_7ScaleInE1ELSQ_1EEEEEENS4_6LayoutISC_NS5_IJNSA_ILi0EEESU_SU_EEEEENS5_IJNS4_10UnderscoreESX_SX_EEEEENS4_13SM90_TMA_LOADENS4_14ComposedLayoutINS4_7SwizzleILi3ELi4ELi3EEENS4_18smem_ptr_flag_bitsILi16EEENST_INS5_IJNSA_ILi8EEESF_EEENS5_IJSF_SB_EEEEEEEvNS4_8identityES10_S1A_vS1B_EENS_8epilogue10collective6detail29Sm90TmaWarpSpecializedAdapterINS1E_15DefaultEpilogueISI_SJ_SJ_NS1D_6thread17LinearCombinationISI_Li1EffLNS1I_9ScaleType4KindE0ELNS_15FloatRoundStyleE2ESI_EENS1_15EpilogueDefaultEEEEEvvEEEEvNT_6ParamsE)
	.align		4
        /*000c*/ 	.word	index@(__assertfail)
	.align		4
        /*0010*/ 	.word	0x00000000
	.align		4
        /*0014*/ 	.word	0xfffffffe
	.align		4
        /*0018*/ 	.word	0x00000000
	.align		4
        /*001c*/ 	.word	0xfffffffd
	.align		4
        /*0020*/ 	.word	0x00000000
	.align		4
        /*0024*/ 	.word	0xfffffffc


//--------------------- .nv.constant4             --------------------------
	.section	.nv.constant4,"a",@progbits
	.align	8
	.align		8
.nv.constant4:
        /*0000*/ 	.dword	__assertfail
	.align		8
        /*0008*/ 	.dword	__unnamed_1
	.align		8
        /*0010*/ 	.dword	_ZN40_INTERNAL_cf0683bb_4_k_cu_ba2598e7_175244cuda3std3__45__cpo5beginE
	.align		8
        /*0018*/ 	.dword	_ZN40_INTERNAL_cf0683bb_4_k_cu_ba2598e7_175244cuda3std3__45__cpo3endE
	.align		8
        /*0020*/ 	.dword	_ZN40_INTERNAL_cf0683bb_4_k_cu_ba2598e7_175244cuda3std3__45__cpo6cbeginE
	.align		8
        /*0028*/ 	.dword	_ZN40_INTERNAL_cf0683bb_4_k_cu_ba2598e7_175244cuda3std3__45__cpo4cendE
	.align		8
        /*0030*/ 	.dword	_ZN40_INTERNAL_cf0683bb_4_k_cu_ba2598e7_175244cuda3std3__442_GLOBAL__N__cf0683bb_4_k_cu_ba2598e7_175246ignoreE
	.align		8
        /*0038*/ 	.dword	_ZN40_INTERNAL_cf0683bb_4_k_cu_ba2598e7_175244cuda3std3__419piecewise_constructE
	.align		8
        /*0040*/ 	.dword	_ZN40_INTERNAL_cf0683bb_4_k_cu_ba2598e7_175244cuda3std3__48in_placeE
	.align		8
        /*0048*/ 	.dword	_ZN40_INTERNAL_cf0683bb_4_k_cu_ba2598e7_175244cuda3std6ranges3__45__cpo4swapE
	.align		8
        /*0050*/ 	.dword	_ZN40_INTERNAL_cf0683bb_4_k_cu_ba2598e7_175244cuda3std6ranges3__45__cpo9iter_moveE
	.align		8
        /*0058*/ 	.dword	_ZN40_INTERNAL_cf0683bb_4_k_cu_ba2598e7_175244cute7productE
	.align		8
        /*0060*/ 	.dword	_ZN40_INTERNAL_cf0683bb_4_k_cu_ba2598e7_175244cute1_E
	.align		8
        /*0068*/ 	.dword	$str$22
	.align		8
        /*0070*/ 	.dword	$str$23


//--------------------- .text._ZN7cutlass13device_kernelINS_4gemm6kernel13GemmUniversalIN4cute5tupleIJiiiiEEENS1_10collective13CollectiveMmaINS1_34MainloopSm90TmaGmmaWarpSpecializedILi7ENS5_IJNS4_1CILi1EEESB_SB_EEENS1_32KernelTmaWarpSpecializedPingpongEEENS5_IJNSA_ILi64EEESF_NSA_ILi128EEEEEENS_10bfloat16_tENS5_IJlSB_lEEESI_SJ_NS4_8TiledMMAINS4_8MMA_AtomIJNS4_4SM904GMMA27MMA_64x64x16_F32BF16BF16_SSILNSN_5MajorE0ELSP_0ELNSN_7ScaleInE1ELSQ_1EEEEEENS4_6LayoutISC_NS5_IJNSA_ILi0EEESU_SU_EEEEENS5_IJNS4_10UnderscoreESX_SX_EEEEENS4_13SM90_TMA_LOADENS4_14ComposedLayoutINS4_7SwizzleILi3ELi4ELi3EEENS4_18smem_ptr_flag_bitsILi16EEENST_INS5_IJNSA_ILi8EEESF_EEENS5_IJSF_SB_EEEEEEEvNS4_8identityES10_S1A_vS1B_EENS_8epilogue10collective6detail29Sm90TmaWarpSpecializedAdapterINS1E_15DefaultEpilogueISI_SJ_SJ_NS1D_6thread17LinearCombinationISI_Li1EffLNS1I_9ScaleType4KindE0ELNS_15FloatRoundStyleE2ESI_EENS1_15EpilogueDefaultEEEEEvvEEEEvNT_6ParamsE --------------------------
	.section	.text._ZN7cutlass13device_kernelINS_4gemm6kernel13GemmUniversalIN4cute5tupleIJiiiiEEENS1_10collective13CollectiveMmaINS1_34MainloopSm90TmaGmmaWarpSpecializedILi7ENS5_IJNS4_1CILi1EEESB_SB_EEENS1_32KernelTmaWarpSpecializedPingpongEEENS5_IJNSA_ILi64EEESF_NSA_ILi128EEEEEENS_10bfloat16_tENS5_IJlSB_lEEESI_SJ_NS4_8TiledMMAINS4_8MMA_AtomIJNS4_4SM904GMMA27MMA_64x64x16_F32BF16BF16_SSILNSN_5MajorE0ELSP_0ELNSN_7ScaleInE1ELSQ_1EEEEEENS4_6LayoutISC_NS5_IJNSA_ILi0EEESU_SU_EEEEENS5_IJNS4_10UnderscoreESX_SX_EEEEENS4_13SM90_TMA_LOADENS4_14ComposedLayoutINS4_7SwizzleILi3ELi4ELi3EEENS4_18smem_ptr_flag_bitsILi16EEENST_INS5_IJNSA_ILi8EEESF_EEENS5_IJSF_SB_EEEEEEEvNS4_8identityES10_S1A_vS1B_EENS_8epilogue10collective6detail29Sm90TmaWarpSpecializedAdapterINS1E_15DefaultEpilogueISI_SJ_SJ_NS1D_6thread17LinearCombinationISI_Li1EffLNS1I_9ScaleType4KindE0ELNS_15FloatRoundStyleE2ESI_EENS1_15EpilogueDefaultEEEEEvvEEEEvNT_6ParamsE,"ax",@progbits
	.align	128
.text._ZN7cutlass13device_kernelINS_4gemm6kernel13GemmUniversalIN4cute5tupleIJiiiiEEENS1_10collective13CollectiveMmaINS1_34MainloopSm90TmaGmmaWarpSpecializedILi7ENS5_IJNS4_1CILi1EEESB_SB_EEENS1_32KernelTmaWarpSpecializedPingpongEEENS5_IJNSA_ILi64EEESF_NSA_ILi128EEEEEENS_10bfloat16_tENS5_IJlSB_lEEESI_SJ_NS4_8TiledMMAINS4_8MMA_AtomIJNS4_4SM904GMMA27MMA_64x64x16_F32BF16BF16_SSILNSN_5MajorE0ELSP_0ELNSN_7ScaleInE1ELSQ_1EEEEEENS4_6LayoutISC_NS5_IJNSA_ILi0EEESU_SU_EEEEENS5_IJNS4_10UnderscoreESX_SX_EEEEENS4_13SM90_TMA_LOADENS4_14ComposedLayoutINS4_7SwizzleILi3ELi4ELi3EEENS4_18smem_ptr_flag_bitsILi16EEENST_INS5_IJNSA_ILi8EEESF_EEENS5_IJSF_SB_EEEEEEEvNS4_8identityES10_S1A_vS1B_EENS_8epilogue10collective6detail29Sm90TmaWarpSpecializedAdapterINS1E_15DefaultEpilogueISI_SJ_SJ_NS1D_6thread17LinearCombinationISI_Li1EffLNS1I_9ScaleType4KindE0ELNS_15FloatRoundStyleE2ESI_EENS1_15EpilogueDefaultEEEEEvvEEEEvNT_6ParamsE:
        .type           _ZN7cutlass13device_kernelINS_4gemm6kernel13GemmUniversalIN4cute5tupleIJiiiiEEENS1_10collective13CollectiveMmaINS1_34MainloopSm90TmaGmmaWarpSpecializedILi7ENS5_IJNS4_1CILi1EEESB_SB_EEENS1_32KernelTmaWarpSpecializedPingpongEEENS5_IJNSA_ILi64EEESF_NSA_ILi128EEEEEENS_10bfloat16_tENS5_IJlSB_lEEESI_SJ_NS4_8TiledMMAINS4_8MMA_AtomIJNS4_4SM904GMMA27MMA_64x64x16_F32BF16BF16_SSILNSN_5MajorE0ELSP_0ELNSN_7ScaleInE1ELSQ_1EEEEEENS4_6LayoutISC_NS5_IJNSA_ILi0EEESU_SU_EEEEENS5_IJNS4_10UnderscoreESX_SX_EEEEENS4_13SM90_TMA_LOADENS4_14ComposedLayoutINS4_7SwizzleILi3ELi4ELi3EEENS4_18smem_ptr_flag_bitsILi16EEENST_INS5_IJNSA_ILi8EEESF_EEENS5_IJSF_SB_EEEEEEEvNS4_8identityES10_S1A_vS1B_EENS_8epilogue10collective6detail29Sm90TmaWarpSpecializedAdapterINS1E_15DefaultEpilogueISI_SJ_SJ_NS1D_6thread17LinearCombinationISI_Li1EffLNS1I_9ScaleType4KindE0ELNS_15FloatRoundStyleE2ESI_EENS1_15EpilogueDefaultEEEEEvvEEEEvNT_6ParamsE,@function
        .size           _ZN7cutlass13device_kernelINS_4gemm6kernel13GemmUniversalIN4cute5tupleIJiiiiEEENS1_10collective13CollectiveMmaINS1_34MainloopSm90TmaGmmaWarpSpecializedILi7ENS5_IJNS4_1CILi1EEESB_SB_EEENS1_32KernelTmaWarpSpecializedPingpongEEENS5_IJNSA_ILi64EEESF_NSA_ILi128EEEEEENS_10bfloat16_tENS5_IJlSB_lEEESI_SJ_NS4_8TiledMMAINS4_8MMA_AtomIJNS4_4SM904GMMA27MMA_64x64x16_F32BF16BF16_SSILNSN_5MajorE0ELSP_0ELNSN_7ScaleInE1ELSQ_1EEEEEENS4_6LayoutISC_NS5_IJNSA_ILi0EEESU_SU_EEEEENS5_IJNS4_10UnderscoreESX_SX_EEEEENS4_13SM90_TMA_LOADENS4_14ComposedLayoutINS4_7SwizzleILi3ELi4ELi3EEENS4_18smem_ptr_flag_bitsILi16EEENST_INS5_IJNSA_ILi8EEESF_EEENS5_IJSF_SB_EEEEEEEvNS4_8identityES10_S1A_vS1B_EENS_8epilogue10collective6detail29Sm90TmaWarpSpecializedAdapterINS1E_15DefaultEpilogueISI_SJ_SJ_NS1D_6thread17LinearCombinationISI_Li1EffLNS1I_9ScaleType4KindE0ELNS_15FloatRoundStyleE2ESI_EENS1_15EpilogueDefaultEEEEEvvEEEEvNT_6ParamsE,(.L_x_139 - _ZN7cutlass13device_kernelINS_4gemm6kernel13GemmUniversalIN4cute5tupleIJiiiiEEENS1_10collective13CollectiveMmaINS1_34MainloopSm90TmaGmmaWarpSpecializedILi7ENS5_IJNS4_1CILi1EEESB_SB_EEENS1_32KernelTmaWarpSpecializedPingpongEEENS5_IJNSA_ILi64EEESF_NSA_ILi128EEEEEENS_10bfloat16_tENS5_IJlSB_lEEESI_SJ_NS4_8TiledMMAINS4_8MMA_AtomIJNS4_4SM904GMMA27MMA_64x64x16_F32BF16BF16_SSILNSN_5MajorE0ELSP_0ELNSN_7ScaleInE1ELSQ_1EEEEEENS4_6LayoutISC_NS5_IJNSA_ILi0EEESU_SU_EEEEENS5_IJNS4_10UnderscoreESX_SX_EEEEENS4_13SM90_TMA_LOADENS4_14ComposedLayoutINS4_7SwizzleILi3ELi4ELi3EEENS4_18smem_ptr_flag_bitsILi16EEENST_INS5_IJNSA_ILi8EEESF_EEENS5_IJSF_SB_EEEEEEEvNS4_8identityES10_S1A_vS1B_EENS_8epilogue10collective6detail29Sm90TmaWarpSpecializedAdapterINS1E_15DefaultEpilogueISI_SJ_SJ_NS1D_6thread17LinearCombinationISI_Li1EffLNS1I_9ScaleType4KindE0ELNS_15FloatRoundStyleE2ESI_EENS1_15EpilogueDefaultEEEEEvvEEEEvNT_6ParamsE)
        .other          _ZN7cutlass13device_kernelINS_4gemm6kernel13GemmUniversalIN4cute5tupleIJiiiiEEENS1_10collective13CollectiveMmaINS1_34MainloopSm90TmaGmmaWarpSpecializedILi7ENS5_IJNS4_1CILi1EEESB_SB_EEENS1_32KernelTmaWarpSpecializedPingpongEEENS5_IJNSA_ILi64EEESF_NSA_ILi128EEEEEENS_10bfloat16_tENS5_IJlSB_lEEESI_SJ_NS4_8TiledMMAINS4_8MMA_AtomIJNS4_4SM904GMMA27MMA_64x64x16_F32BF16BF16_SSILNSN_5MajorE0ELSP_0ELNSN_7ScaleInE1ELSQ_1EEEEEENS4_6LayoutISC_NS5_IJNSA_ILi0EEESU_SU_EEEEENS5_IJNS4_10UnderscoreESX_SX_EEEEENS4_13SM90_TMA_LOADENS4_14ComposedLayoutINS4_7SwizzleILi3ELi4ELi3EEENS4_18smem_ptr_flag_bitsILi16EEENST_INS5_IJNSA_ILi8EEESF_EEENS5_IJSF_SB_EEEEEEEvNS4_8identityES10_S1A_vS1B_EENS_8epilogue10collective6detail29Sm90TmaWarpSpecializedAdapterINS1E_15DefaultEpilogueISI_SJ_SJ_NS1D_6thread17LinearCombinationISI_Li1EffLNS1I_9ScaleType4KindE0ELNS_15FloatRoundStyleE2ESI_EENS1_15EpilogueDefaultEEEEEvvEEEEvNT_6ParamsE,@"STO_CUDA_ENTRY STV_DEFAULT"
_ZN7cutlass13device_kernelINS_4gemm6kernel13GemmUniversalIN4cute5tupleIJiiiiEEENS1_10collective13CollectiveMmaINS1_34MainloopSm90TmaGmmaWarpSpecializedILi7ENS5_IJNS4_1CILi1EEESB_SB_EEENS1_32KernelTmaWarpSpecializedPingpongEEENS5_IJNSA_ILi64EEESF_NSA_ILi128EEEEEENS_10bfloat16_tENS5_IJlSB_lEEESI_SJ_NS4_8TiledMMAINS4_8MMA_AtomIJNS4_4SM904GMMA27MMA_64x64x16_F32BF16BF16_SSILNSN_5MajorE0ELSP_0ELNSN_7ScaleInE1ELSQ_1EEEEEENS4_6LayoutISC_NS5_IJNSA_ILi0EEESU_SU_EEEEENS5_IJNS4_10UnderscoreESX_SX_EEEEENS4_13SM90_TMA_LOADENS4_14ComposedLayoutINS4_7SwizzleILi3ELi4ELi3EEENS4_18smem_ptr_flag_bitsILi16EEENST_INS5_IJNSA_ILi8EEESF_EEENS5_IJSF_SB_EEEEEEEvNS4_8identityES10_S1A_vS1B_EENS_8epilogue10collective6detail29Sm90TmaWarpSpecializedAdapterINS1E_15DefaultEpilogueISI_SJ_SJ_NS1D_6thread17LinearCombinationISI_Li1EffLNS1I_9ScaleType4KindE0ELNS_15FloatRoundStyleE2ESI_EENS1_15EpilogueDefaultEEEEEvvEEEEvNT_6ParamsE:
[----:B------:R-:W0:Y:S02]  /*0000*/  LDC R1, c[0x0][0x28] ;  /* 0x00000a00ff017b82 */ /* 0x000e240000000800 */
[----:B0-----:R-:W-:Y:S01]  /*0010*/  VIADD R1, R1, 0xfffffff8 ;  /* 0xfffffff801017836 */ /* 0x001fe20000000000 */
[----:B------:R-:W0:Y:S01]  /*0020*/  S2R R4, SR_TID.X ;  /* 0x0000000000047919 */ /* 0x000e220000002100 */
[----:B------:R-:W-:Y:S01]  /*0030*/  ELECT P0, URZ, PT ;  /* 0x00000000003f782f */ /* 0x000fe20003800000 */
[----:B------:R-:W-:Y:S01]  /*0040*/  BSSY B0, `(.L_x_0) ;  /* 0x000000f000007945 */ /* 0x000fe20003800000 */
[--C-:B0-----:R-:W-:Y:S02]  /*0050*/  SHF.R.U32.HI R0, RZ, 0x5, R4.reuse ;  /* 0x00000005ff007819 */ /* 0x101fe40000011604 */
[----:B------:R-:W-:-:S03]  /*0060*/  SHF.R.U32.HI R5, RZ, 0x7, R4 ;  /* 0x00000007ff057819 */ /* 0x000fc60000011604 */
[----:B------:R-:W0:Y:S04]  /*0070*/  SHFL.IDX PT, R2, R0, RZ, 0x1f ;  /* 0x00001fff00027589 */ /* 0x000e2800000e0000 */
[----:B------:R1:W2:Y:S01]  /*0080*/  SHFL.IDX PT, R7, R5, RZ, 0x1f ;  /* 0x00001fff05077589 */ /* 0x0002a200000e0000 */
[----:B0-----:R-:W-:-:S13]  /*0090*/  ISETP.NE.OR P0, PT, R2, RZ, !P0 ;  /* 0x000000ff0200720c */ /* 0x001fda0004705670 */
[----:B-12---:R-:W-:Y:S05]  /*00a0*/  @P0 BRA `(.L_x_1) ;  /* 0x0000000000200947 */ /* 0x006fea0003800000 */
[----:B------:R-:W-:Y:S02]  /*00b0*/  ULDC.64 UR4, c[0x0][0x198] ;  /* 0x0000660000047ab9 */ /* 0x000fe40000000a00 */
[----:B------:R-:W-:Y:S02]  /*00c0*/  UIADD3 UR6, UP0, UR4, 0xf0, URZ ;  /* 0x000000f004067890 */ /* 0x000fe4000ff1e03f */
[----:B------:R-:W-:Y:S02]  /*00d0*/  UIADD3 UR4, UP1, UR4, 0x1f0, URZ ;  /* 0x000001f004047890 */ /* 0x000fe4000ff3e03f */
[----:B------:R-:W-:Y:S02]  /*00e0*/  UIADD3.X UR7, URZ, UR5, URZ, UP0, !UPT ;  /* 0x000000053f077290 */ /* 0x000fe400087fe43f */
[----:B------:R-:W-:-:S07]  /*00f0*/  UIADD3.X UR5, URZ, UR5, URZ, UP1, !UPT ;  /* 0x000000053f057290 */ /* 0x000fce0008ffe43f */
[----:B------:R0:W-:Y:S02]  /*0100*/  UTMACCTL.PF [UR6] ;  /* 0x00000000060079b9 */ /* 0x0001e40008040000 */
[----:B------:R0:W-:Y:S02]  /*0110*/  UTMACCTL.PF [UR4] ;  /* 0x00000000040079b9 */ /* 0x0001e40008040000 */
[----:B0-----:R-:W-:Y:S01]  /*0120*/  NOP ;  /* 0x0000000000007918 */ /* 0x001fe20000000000 */
.L_x_1:
[----:B------:R-:W-:Y:S05]  /*0130*/  BSYNC B0 ;  /* 0x0000000000007941 */ /* 0x000fea0003800000 */
.L_x_0:
[----:B------:R-:W0:Y:S02]  /*0140*/  SHFL.IDX PT, R3, R0, RZ, 0x1f ;  /* 0x00001fff00037589 */ /* 0x000e2400000e0000 */
[----:B0-----:R-:W-:-:S13]  /*0150*/  ISETP.NE.AND P0, PT, R3, RZ, PT ;  /* 0x000000ff0300720c */ /* 0x001fda0003f05270 */
[----:B------:R-:W-:Y:S05]  /*0160*/  @P0 BRA `(.L_x_2) ;  /* 0x0000000000700947 */ /* 0x000fea0003800000 */
[----:B------:R-:W0:Y:S01]  /*0170*/  S2UR UR8, SR_CgaCtaId ;  /* 0x00000000000879c3 */ /* 0x000e220000008800 */
[----:B------:R-:W-:Y:S01]  /*0180*/  UMOV UR4, 0x400 ;  /* 0x0000040000047882 */ /* 0x000fe20000000000 */
[----:B------:R-:W-:Y:S01]  /*0190*/  UMOV UR5, 0x1 ;  /* 0x0000000100057882 */ /* 0x000fe20000000000 */
[----:B------:R-:W-:Y:S01]  /*01a0*/  UMOV UR6, 0x80 ;  /* 0x0000008000067882 */ /* 0x000fe20000000000 */
[----:B------:R-:W-:Y:S01]  /*01b0*/  ELECT P0, URZ, PT ;  /* 0x00000000003f782f */ /* 0x000fe20003800000 */
[----:B------:R-:W-:-:S04]  /*01c0*/  UIADD3 UR6, -UR6, 0x100000, URZ ;  /* 0x0010000006067890 */ /* 0x000fc8000fffe13f */
[----:B------:R-:W-:Y:S02]  /*01d0*/  USHF.L.U32 UR7, UR6, 0xb, URZ ;  /* 0x0000000b06077899 */ /* 0x000fe4000800063f */
[----:B------:R-:W-:Y:S02]  /*01e0*/  USHF.L.U32 UR6, UR6, 0x1, URZ ;  /* 0x0000000106067899 */ /* 0x000fe4000800063f */
[----:B0-----:R-:W-:Y:S02]  /*01f0*/  ULEA UR8, UR8, UR4, 0x18 ;  /* 0x0000000408087291 */ /* 0x001fe4000f8ec03f */
[----:B------:R-:W-:-:S04]  /*0200*/  UIADD3 UR4, -UR5, 0x100000, URZ ;  /* 0x0010000005047890 */ /* 0x000fc8000fffe13f */
[----:B------:R-:W-:Y:S02]  /*0210*/  USHF.L.U32 UR5, UR4, 0xb, URZ ;  /* 0x0000000b04057899 */ /* 0x000fe4000800063f */
[----:B------:R-:W-:Y:S01]  /*0220*/  USHF.L.U32 UR4, UR4, 0x1, URZ ;  /* 0x0000000104047899 */ /* 0x000fe2000800063f */
[----:B------:R-:W0:Y:S11]  /*0230*/  FENCE.VIEW.ASYNC.S ;  /* 0x00000000000073c6 */ /* 0x000e360000000000 */
[----:B0-----:R0:W1:Y:S01]  /*0240*/  SYNCS.EXCH.64 URZ, [UR8], UR4 ;  /* 0x00000004083f75b2 */ /* 0x0010620008000100 */
[----:B------:R0:W2:Y:S01]  /*0250*/  SYNCS.EXCH.64 URZ, [UR8+0x38], UR6 ;  /* 0x00003806083f75b2 */ /* 0x0000a20008000100 */
[----:B------:R0:W3:Y:S01]  /*0260*/  SYNCS.EXCH.64 URZ, [UR8+0x8], UR4 ;  /* 0x00000804083f75b2 */ /* 0x0000e20008000100 */
[----:B------:R0:W4:Y:S01]  /*0270*/  SYNCS.EXCH.64 URZ, [UR8+0x40], UR6 ;  /* 0x00004006083f75b2 */ /* 0x0001220008000100 */
[----:B------:R0:W0:Y:S01]  /*0280*/  SYNCS.EXCH.64 URZ, [UR8+0x10], UR4 ;  /* 0x00001004083f75b2 */ /* 0x0000220008000100 */
        /* <DEDUP_REMOVED lines=9> */
[----:B------:R-:W-:Y:S01]  /*0320*/  NOP ;  /* 0x0000000000007918 */ /* 0x000fe20000000000 */
.L_x_2:
[----:B------:R-:W5:Y:S01]  /*0330*/  SHFL.IDX PT, R6, R0, RZ, 0x1f ;  /* 0x00001fff00067589 */ /* 0x000f6200000e0000 */
[----:B------:R-:W-:Y:S01]  /*0340*/  ELECT P0, URZ, PT ;  /* 0x00000000003f782f */ /* 0x000fe20003800000 */
[----:B------:R-:W-:Y:S01]  /*0350*/  NOP ;  /* 0x0000000000007918 */ /* 0x000fe20000000000 */
[----:B------:R-:W-:Y:S01]  /*0360*/  ELECT P1, URZ, PT ;  /* 0x00000000003f782f */ /* 0x000fe20003820000 */
[----:B------:R-:W1:Y:S01]  /*0370*/  SHFL.IDX PT, R3, R0, RZ, 0x1f ;  /* 0x00001fff00037589 */ /* 0x000e6200000e0000 */
[----:B0-----:R-:W-:Y:S01]  /*0380*/  UMOV UR4, 0x20 ;  /* 0x0000002000047882 */ /* 0x001fe20000000000 */
[----:B------:R-:W-:Y:S01]  /*0390*/  UMOV UR11, 0x80 ;  /* 0x00000080000b7882 */ /* 0x000fe20000000000 */
[----:B------:R-:W-:Y:S01]  /*03a0*/  NOP ;  /* 0x0000000000007918 */ /* 0x000fe20000000000 */
[----:B------:R-:W0:Y:S01]  /*03b0*/  SHFL.IDX PT, R5, R5, RZ, 0x1f ;  /* 0x00001fff05057589 */ /* 0x000e2200000e0000 */
[C---:B------:R-:W-:Y:S01]  /*03c0*/  VIADD R31, R7.reuse, 0xffffffff ;  /* 0xffffffff071f7836 */ /* 0x040fe20000000000 */
[----:B------:R-:W-:Y:S01]  /*03d0*/  ULDC.64 UR36, c[0x0][0x208] ;  /* 0x0000820000247ab9 */ /* 0x000fe20000000a00 */
[----:B------:R-:W-:-:S03]  /*03e0*/  ISETP.NE.AND P2, PT, R7, RZ, PT ;  /* 0x000000ff0700720c */ /* 0x000fc60003f45270 */
[----:B------:R-:W-:Y:S02]  /*03f0*/  ISETP.GE.U32.AND P3, PT, R31, 0x2, PT ;  /* 0x000000021f00780c */ /* 0x000fe40003f66070 */
[----:B-----5:R-:W-:Y:S02]  /*0400*/  ISETP.NE.OR P0, PT, R6, RZ, !P0 ;  /* 0x000000ff0600720c */ /* 0x020fe40004705670 */
[----:B-1----:R-:W-:Y:S02]  /*0410*/  ISETP.NE.OR P1, PT, R3, RZ, !P1 ;  /* 0x000000ff0300720c */ /* 0x002fe40004f25670 */
[----:B------:R-:W-:Y:S02]  /*0420*/  SHF.R.S32.HI R3, RZ, 0x1f, R2 ;  /* 0x0000001fff037819 */ /* 0x000fe40000011402 */
[----:B0-----:R-:W-:Y:S02]  /*0430*/  R2UR UR43, R5 ;  /* 0x00000000052b72ca */ /* 0x001fe400000e0000 */
[----:B------:R-:W-:-:S05]  /*0440*/  LEA.HI R3, R3, R2, RZ, 0x2 ;  /* 0x0000000203037211 */ /* 0x000fca00078f10ff */
[----:B------:R-:W-:Y:S01]  /*0450*/  VOTEU.ALL UP0, P0 ;  /* 0x00000000003f7886 */ /* 0x000fe20000000000 */
[----:B------:R-:W-:Y:S01]  /*0460*/  LOP3.LUT R3, R3, 0xfffffffc, RZ, 0xc0, !PT ;  /* 0xfffffffc03037812 */ /* 0x000fe200078ec0ff */
[----:B------:R-:W-:-:S03]  /*0470*/  VOTEU.ALL UP1, P1 ;  /* 0x00000000003f7886 */ /* 0x000fc60000820000 */
[----:B------:R-:W0:Y:S01]  /*0480*/  @!UP0 S2UR UR7, SR_CgaCtaId ;  /* 0x00000000000789c3 */ /* 0x000e220000008800 */
[----:B------:R-:W-:Y:S01]  /*0490*/  @!UP0 UMOV UR6, 0x400 ;  /* 0x0000040000068882 */ /* 0x000fe20000000000 */
[----:B------:R-:W-:-:S04]  /*04a0*/  @!UP0 UIADD3 UR4, -UR4, 0x100000, URZ ;  /* 0x0010000004048890 */ /* 0x000fc8000fffe13f */
[----:B------:R-:W-:Y:S02]  /*04b0*/  @!UP0 USHF.L.U32 UR5, UR4, 0xb, URZ ;  /* 0x0000000b04058899 */ /* 0x000fe4000800063f */
[----:B------:R-:W-:Y:S01]  /*04c0*/  @!UP0 USHF.L.U32 UR4, UR4, 0x1, URZ ;  /* 0x0000000104048899 */ /* 0x000fe2000800063f */
[----:B------:R-:W-:Y:S01]  /*04d0*/  IMAD.IADD R14, R2, 0x1, -R3 ;  /* 0x00000001020e7824 */ /* 0x000fe200078e0a03 */
[----:B------:R-:W-:Y:S01]  /*04e0*/  @!UP1 UMOV UR9, 0x400 ;  /* 0x0000040000099882 */ /* 0x000fe20000000000 */
[----:B------:R-:W-:Y:S01]  /*04f0*/  VOTEU.ALL UP2, P1 ;  /* 0x00000000003f7886 */ /* 0x000fe20000840000 */
[----:B------:R-:W-:Y:S01]  /*0500*/  VOTEU.ALL UP3, P1 ;  /* 0x00000000003f7886 */ /* 0x000fe20000860000 */
[----:B------:R-:W-:Y:S01]  /*0510*/  VOTEU.ALL UP4, P1 ;  /* 0x00000000003f7886 */ /* 0x000fe20000880000 */
[----:B------:R-:W1:Y:S01]  /*0520*/  @!UP1 S2UR UR10, SR_CgaCtaId ;  /* 0x00000000000a99c3 */ /* 0x000e620000008800 */
[----:B------:R-:W-:Y:S01]  /*0530*/  VOTEU.ALL UP5, P1 ;  /* 0x00000000003f7886 */ /* 0x000fe200008a0000 */
[----:B------:R-:W-:-:S04]  /*0540*/  SHF.R.S32.HI R3, RZ, 0x1f, R4 ;  /* 0x0000001fff037819 */ /* 0x000fc80000011404 */
[----:B------:R-:W-:-:S04]  /*0550*/  LEA.HI R3, R3, R4, RZ, 0x7 ;  /* 0x0000000403037211 */ /* 0x000fc800078f38ff */
[----:B------:R-:W-:-:S05]  /*0560*/  LOP3.LUT R3, R3, 0xffffff80, RZ, 0xc0, !PT ;  /* 0xffffff8003037812 */ /* 0x000fca00078ec0ff */
[----:B------:R-:W-:Y:S01]  /*0570*/  IMAD.IADD R5, R4, 0x1, -R3 ;  /* 0x0000000104057824 */ /* 0x000fe200078e0a03 */
[----:B0-----:R-:W-:Y:S02]  /*0580*/  @!UP0 ULEA UR8, UR7, UR6, 0x18 ;  /* 0x0000000607088291 */ /* 0x001fe4000f8ec03f */
[----:B------:R-:W-:-:S04]  /*0590*/  @!UP1 UIADD3 UR6, -UR11, 0x100000, URZ ;  /* 0x001000000b069890 */ /* 0x000fc8000fffe13f */
[----:B------:R-:W-:Y:S02]  /*05a0*/  @!UP1 USHF.L.U32 UR7, UR6, 0xb, URZ ;  /* 0x0000000b06079899 */ /* 0x000fe4000800063f */
[----:B------:R-:W-:Y:S01]  /*05b0*/  @!UP1 USHF.L.U32 UR6, UR6, 0x1, URZ ;  /* 0x0000000106069899 */ /* 0x000fe2000800063f */
[----:B------:R-:W-:Y:S01]  /*05c0*/  VOTEU.ALL UP0, P0 ;  /* 0x00000000003f7886 */ /* 0x000fe20000000000 */
[----:B-1----:R-:W-:Y:S01]  /*05d0*/  @!UP1 ULEA UR9, UR10, UR9, 0x18 ;  /* 0x000000090a099291 */ /* 0x002fe2000f8ec03f */
[----:B------:R-:W-:Y:S02]  /*05e0*/  VOTEU.ALL UP1, P0 ;  /* 0x00000000003f7886 */ /* 0x000fe40000020000 */
[----:B------:R-:W-:Y:S01]  /*05f0*/  ULDC.64 UR10, c[0x0][0x598] ;  /* 0x00016600000a7ab9 */ /* 0x000fe20000000a00 */
[----:B------:R-:W-:Y:S01]  /*0600*/  ISETP.NE.AND P0, PT, R14, 0x3, PT ;  /* 0x000000030e00780c */ /* 0x000fe20003f05270 */
[----:B------:R-:W0:Y:S02]  /*0610*/  FENCE.VIEW.ASYNC.S ;  /* 0x00000000000073c6 */ /* 0x000e240000000000 */
[----:B0-----:R0:W2:Y:S01]  /*0620*/  @!UP0 SYNCS.EXCH.64 URZ, [UR8+0xa0], UR4 ;  /* 0x0000a004083f85b2 */ /* 0x0010a20008000100 */
[----:B------:R-:W-:-:S02]  /*0630*/  ISETP.NE.U32.AND P1, PT, RZ, UR10, PT ;  /* 0x0000000aff007c0c */ /* 0x000fc4000bf25070 */
[----:B------:R-:W-:Y:S02]  /*0640*/  ISETP.EQ.OR P0, PT, R14, RZ, !P0 ;  /* 0x000000ff0e00720c */ /* 0x000fe40004702670 */
[----:B------:R-:W-:Y:S02]  /*0650*/  ISETP.NE.AND.EX P1, PT, RZ, UR11, PT, P1 ;  /* 0x0000000bff007c0c */ /* 0x000fe4000bf25310 */
[----:B------:R-:W-:-:S04]  /*0660*/  ISETP.EQ.AND P0, PT, R7, RZ, P0 ;  /* 0x000000ff0700720c */ /* 0x000fc80000702270 */
[----:B------:R-:W-:-:S04]  /*0670*/  SEL R23, RZ, 0x1, !P0 ;  /* 0x00000001ff177807 */ /* 0x000fc80004000000 */
[----:B------:R-:W-:Y:S01]  /*0680*/  SEL R23, R23, 0x2, P3 ;  /* 0x0000000217177807 */ /* 0x000fe20001800000 */
[----:B------:R0:W2:Y:S01]  /*0690*/  @!UP1 SYNCS.EXCH.64 URZ, [UR8+0xa8], UR4 ;  /* 0x0000a804083f95b2 */ /* 0x0000a20008000100 */
[----:B------:R-:W-:Y:S01]  /*06a0*/  NOP ;  /* 0x0000000000007918 */ /* 0x000fe20000000000 */
[----:B------:R0:W2:Y:S01]  /*06b0*/  @!UP2 SYNCS.EXCH.64 URZ, [UR9+0x80], UR6 ;  /* 0x00008006093fa5b2 */ /* 0x0000a20008000100 */
[----:B------:R0:W2:Y:S01]  /*06c0*/  @!UP3 SYNCS.EXCH.64 URZ, [UR9+0x88], UR6 ;  /* 0x00008806093fb5b2 */ /* 0x0000a20008000100 */
[----:B------:R0:W2:Y:S01]  /*06d0*/  @!UP4 SYNCS.EXCH.64 URZ, [UR9+0x90], UR6 ;  /* 0x00009006093fc5b2 */ /* 0x0000a20008000100 */
[----:B------:R0:W2:Y:S01]  /*06e0*/  @!UP5 SYNCS.EXCH.64 URZ, [UR9+0x98], UR6 ;  /* 0x00009806093fd5b2 */ /* 0x0000a20008000100 */
[----:B------:R-:W-:Y:S01]  /*06f0*/  NOP ;  /* 0x0000000000007918 */ /* 0x000fe20000000000 */
[----:B--234-:R-:W-:Y:S06]  /*0700*/  BAR.SYNC.DEFER_BLOCKING 0x0 ;  /* 0x0000000000007b1d */ /* 0x01cfec0000010000 */
[----:B0-----:R-:W-:Y:S05]  /*0710*/  @!P1 BRA `(.L_x_3) ;  /* 0x00000000001c9947 */ /* 0x001fea0003800000 */
[----:B------:R-:W0:Y:S02]  /*0720*/  LDC.64 R2, c[0x0][0x598] ;  /* 0x00016600ff027b82 */ /* 0x000e240000000a00 */
[----:B0-----:R-:W2:Y:S02]  /*0730*/  LDG.E.64 R2, desc[UR36][R2.64] ;  /* 0x0000002402027981 */ /* 0x001ea4000c1e1b00 */
[----:B--2---:R-:W-:-:S04]  /*0740*/  ISETP.NE.U32.AND P0, PT, R2, RZ, PT ;  /* 0x000000ff0200720c */ /* 0x004fc80003f05070 */
[----:B------:R-:W-:-:S13]  /*0750*/  ISETP.NE.AND.EX P0, PT, R3, RZ, PT, P0 ;  /* 0x000000ff0300720c */ /* 0x000fda0003f05300 */
[----:B------:R-:W-:Y:S05]  /*0760*/  @!P0 BRA `(.L_x_3) ;  /* 0x0000000000088947 */ /* 0x000fea0003800000 */
[----:B------:R1:W5:Y:S01]  /*0770*/  LD.E R56, desc[UR36][R2.64] ;  /* 0x0000002402387980 */ /* 0x000362000c101900 */
[----:B------:R-:W-:Y:S05]  /*0780*/  BRA `(.L_x_4) ;  /* 0x0000000000247947 */ /* 0x000fea0003800000 */
.L_x_3:
[----:B------:R-:W-:Y:S02]  /*0790*/  ULDC.64 UR4, c[0x0][0x588] ;  /* 0x0001620000047ab9 */ /* 0x000fe40000000a00 */
[----:B------:R-:W-:-:S04]  /*07a0*/  ISETP.NE.U32.AND P0, PT, RZ, UR4, PT ;  /* 0x00000004ff007c0c */ /* 0x000fc8000bf05070 */
[----:B------:R-:W-:-:S13]  /*07b0*/  ISETP.NE.AND.EX P0, PT, RZ, UR5, PT, P0 ;  /* 0x00000005ff007c0c */ /* 0x000fda000bf05300 */
[----:B------:R-:W-:Y:S05]  /*07c0*/  @!P0 BRA `(.L_x_5) ;  /* 0x00000000000c8947 */ /* 0x000fea0003800000 */
[----:B------:R-:W0:Y:S02]  /*07d0*/  LDC.64 R56, c[0x0][0x588] ;  /* 0x00016200ff387b82 */ /* 0x000e240000000a00 */
[----:B0-----:R0:W5:Y:S01]  /*07e0*/  LDG.E R56, desc[UR36][R56.64] ;  /* 0x0000002438387981 */ /* 0x001162000c1e1900 */
[----:B------:R-:W-:Y:S05]  /*07f0*/  BRA `(.L_x_4) ;  /* 0x0000000000087947 */ /* 0x000fea0003800000 */
.L_x_5:
[----:B------:R-:W-:Y:S02]  /*0800*/  ULDC UR4, c[0x0][0x580] ;  /* 0x0001600000047ab9 */ /* 0x000fe40000000800 */
[----:B------:R-:W-:-:S07]  /*0810*/  IMAD.U32 R56, RZ, RZ, UR4 ;  /* 0x00000004ff387e24 */ /* 0x000fce000f8e00ff */
.L_x_4:
[----:B------:R-:W-:Y:S02]  /*0820*/  ULDC.64 UR4, c[0x0][0x5a0] ;  /* 0x0001680000047ab9 */ /* 0x000fe40000000a00 */
[----:B------:R-:W-:-:S04]  /*0830*/  ISETP.NE.U32.AND P0, PT, RZ, UR4, PT ;  /* 0x00000004ff007c0c */ /* 0x000fc8000bf05070 */
[----:B------:R-:W-:-:S13]  /*0840*/  ISETP.NE.AND.EX P0, PT, RZ, UR5, PT, P0 ;  /* 0x00000005ff007c0c */ /* 0x000fda000bf05300 */
[----:B------:R-:W-:Y:S05]  /*0850*/  @!P0 BRA `(.L_x_6) ;  /* 0x00000000001c8947 */ /* 0x000fea0003800000 */
[----:B-1----:R-:W1:Y:S02]  /*0860*/  LDC.64 R2, c[0x0][0x5a0] ;  /* 0x00016800ff027b82 */ /* 0x002e640000000a00 */
[----:B-1----:R-:W2:Y:S02]  /*0870*/  LDG.E.64 R2, desc[UR36][R2.64] ;  /* 0x0000002402027981 */ /* 0x002ea4000c1e1b00 */
[----:B--2---:R-:W-:-:S04]  /*0880*/  ISETP.NE.U32.AND P0, PT, R2, RZ, PT ;  /* 0x000000ff0200720c */ /* 0x004fc80003f05070 */
[----:B------:R-:W-:-:S13]  /*0890*/  ISETP.NE.AND.EX P0, PT, R3, RZ, PT, P0 ;  /* 0x000000ff0300720c */ /* 0x000fda0003f05300 */
[----:B------:R-:W-:Y:S05]  /*08a0*/  @!P0 BRA `(.L_x_6) ;  /* 0x0000000000088947 */ /* 0x000fea0003800000 */
[----:B0-----:R2:W5:Y:S01]  /*08b0*/  LD.E R57, desc[UR36][R2.64] ;  /* 0x0000002402397980 */ /* 0x001562000c101900 */
[----:B------:R-:W-:Y:S05]  /*08c0*/  BRA `(.L_x_7) ;  /* 0x0000000000247947 */ /* 0x000fea0003800000 */
.L_x_6:
[----:B------:R-:W-:Y:S02]  /*08d0*/  ULDC.64 UR4, c[0x0][0x590] ;  /* 0x0001640000047ab9 */ /* 0x000fe40000000a00 */
[----:B------:R-:W-:-:S04]  /*08e0*/  ISETP.NE.U32.AND P0, PT, RZ, UR4, PT ;  /* 0x00000004ff007c0c */ /* 0x000fc8000bf05070 */
[----:B------:R-:W-:-:S13]  /*08f0*/  ISETP.NE.AND.EX P0, PT, RZ, UR5, PT, P0 ;  /* 0x00000005ff007c0c */ /* 0x000fda000bf05300 */
[----:B------:R-:W-:Y:S05]  /*0900*/  @!P0 BRA `(.L_x_8) ;  /* 0x00000000000c8947 */ /* 0x000fea0003800000 */
[----:B-1----:R-:W0:Y:S02]  /*0910*/  LDC.64 R2, c[0x0][0x590] ;  /* 0x00016400ff027b82 */ /* 0x002e240000000a00 */
[----:B0-----:R0:W5:Y:S01]  /*0920*/  LDG.E R57, desc[UR36][R2.64] ;  /* 0x0000002402397981 */ /* 0x001162000c1e1900 */
[----:B------:R-:W-:Y:S05]  /*0930*/  BRA `(.L_x_7) ;  /* 0x0000000000087947 */ /* 0x000fea0003800000 */
.L_x_8:
[----:B------:R-:W-:Y:S02]  /*0940*/  ULDC UR4, c[0x0][0x584] ;  /* 0x0001610000047ab9 */ /* 0x000fe40000000800 */
[----:B0-----:R-:W-:-:S07]  /*0950*/  IMAD.U32 R57, RZ, RZ, UR4 ;  /* 0x00000004ff397e24 */ /* 0x001fce000f8e00ff */
.L_x_7:
[----:B012---:R-:W0:Y:S01]  /*0960*/  LDC R2, c[0x0][0x65c] ;  /* 0x00019700ff027b82 */ /* 0x007e220000000800 */
[----:B------:R-:W1:Y:S01]  /*0970*/  S2R R15, SR_CTAID.Y ;  /* 0x00000000000f7919 */ /* 0x000e620000002600 */
[----:B------:R-:W-:Y:S01]  /*0980*/  ULDC UR6, c[0x0][0x28c] ;  /* 0x0000a30000067ab9 */ /* 0x000fe20000000800 */
[----:B------:R-:W-:Y:S01]  /*0990*/  ISETP.NE.AND P0, PT, R7, 0x2, PT ;  /* 0x000000020700780c */ /* 0x000fe20003f05270 */
[----:B------:R-:W-:Y:S01]  /*09a0*/  UIADD3 UR6, UR6, 0x7f, URZ ;  /* 0x0000007f06067890 */ /* 0x000fe2000fffe03f */
[----:B------:R-:W2:Y:S01]  /*09b0*/  S2R R6, SR_CTAID.X ;  /* 0x0000000000067919 */ /* 0x000ea20000002500 */
[----:B------:R-:W-:Y:S01]  /*09c0*/  UMOV UR38, URZ ;  /* 0x0000003f00267c82 */ /* 0x000fe20008000000 */
[----:B------:R-:W-:Y:S01]  /*09d0*/  UMOV UR39, URZ ;  /* 0x0000003f00277c82 */ /* 0x000fe20008000000 */
[----:B------:R-:W-:Y:S01]  /*09e0*/  USHF.R.S32.HI UR7, URZ, 0x1f, UR6 ;  /* 0x0000001f3f077899 */ /* 0x000fe20008011406 */
[----:B------:R-:W-:-:S03]  /*09f0*/  ULDC.64 UR8, c[0x0][0x650] ;  /* 0x0001940000087ab9 */ /* 0x000fc60000000a00 */
[----:B------:R-:W-:-:S04]  /*0a00*/  ULEA.HI UR7, UR7, UR6, URZ, 0x7 ;  /* 0x0000000607077291 */ /* 0x000fc8000f8f383f */
[----:B------:R-:W-:Y:S01]  /*0a10*/  USHF.R.S32.HI UR40, URZ, 0x7, UR7 ;  /* 0x000000073f287899 */ /* 0x000fe20008011407 */
[----:B0-----:R-:W-:-:S13]  /*0a20*/  ISETP.NE.AND P1, PT, R2, 0x1, PT ;  /* 0x000000010200780c */ /* 0x001fda0003f25270 */
[----:B------:R-:W2:Y:S01]  /*0a30*/  @P1 LDC R17, c[0x0][0x10] ;  /* 0x00000400ff111b82 */ /* 0x000ea20000000800 */
[----:B-1----:R-:W-:Y:S02]  /*0a40*/  @P1 IMAD.MOV.U32 R8, RZ, RZ, R15 ;  /* 0x000000ffff081224 */ /* 0x002fe400078e000f */
[----:B------:R-:W-:Y:S02]  /*0a50*/  @P1 IMAD.MOV.U32 R9, RZ, RZ, RZ ;  /* 0x000000ffff091224 */ /* 0x000fe400078e00ff */
[----:B------:R-:W-:-:S03]  /*0a60*/  @P1 IMAD.MOV.U32 R7, RZ, RZ, RZ ;  /* 0x000000ffff071224 */ /* 0x000fc600078e00ff */
[----:B------:R-:W0:Y:S01]  /*0a70*/  @!P1 LDC R3, c[0x0][0xc] ;  /* 0x00000300ff039b82 */ /* 0x000e220000000800 */
[----:B------:R-:W-:Y:S01]  /*0a80*/  ULDC UR4, c[0x0][0xc] ;  /* 0x0000030000047ab9 */ /* 0x000fe20000000800 */
[----:B------:R-:W-:Y:S02]  /*0a90*/  ULDC UR5, c[0x0][0x10] ;  /* 0x0000040000057ab9 */ /* 0x000fe40000000800 */
[----:B------:R-:W-:-:S04]  /*0aa0*/  UIMAD.WIDE.U32 UR4, UR4, UR5, URZ ;  /* 0x00000005040472a5 */ /* 0x000fc8000f8e003f */
[----:B------:R-:W1:Y:S01]  /*0ab0*/  LDC R0, c[0x0][0x14] ;  /* 0x00000500ff007b82 */ /* 0x000e620000000800 */
[----:B--2---:R-:W-:-:S04]  /*0ac0*/  @P1 IMAD.WIDE.U32 R16, R6, R17, R8 ;  /* 0x0000001106101225 */ /* 0x004fc800078e0008 */
[----:B------:R-:W-:Y:S02]  /*0ad0*/  @P1 IMAD.IADD R17, R17, 0x1, R7 ;  /* 0x0000000111111824 */ /* 0x000fe400078e0207 */
[----:B------:R-:W-:Y:S02]  /*0ae0*/  IMAD.MOV.U32 R7, RZ, RZ, RZ ;  /* 0x000000ffff077224 */ /* 0x000fe400078e00ff */
[----:B0-----:R-:W-:-:S04]  /*0af0*/  @!P1 IMAD.WIDE.U32 R8, R3, R15, R6 ;  /* 0x0000000f03089225 */ /* 0x001fc800078e0006 */
[----:B------:R-:W-:Y:S02]  /*0b00*/  @!P1 IMAD.MOV.U32 R16, RZ, RZ, R8 ;  /* 0x000000ffff109224 */ /* 0x000fe400078e0008 */
[----:B-1----:R-:W-:-:S04]  /*0b10*/  IMAD.WIDE.U32 R10, R0, UR4, RZ ;  /* 0x00000004000a7c25 */ /* 0x002fc8000f8e00ff */
[----:B------:R-:W-:Y:S01]  /*0b20*/  IMAD R3, R0, UR5, RZ ;  /* 0x0000000500037c24 */ /* 0x000fe2000f8e02ff */
[----:B------:R0:W-:Y:S01]  /*0b30*/  STL.64 [R1], R10 ;  /* 0x0000000a01007387 */ /* 0x0001e20000100a00 */
[----:B------:R-:W-:Y:S02]  /*0b40*/  @!P1 IMAD.MOV.U32 R17, RZ, RZ, R9 ;  /* 0x000000ffff119224 */ /* 0x000fe400078e0009 */
[----:B------:R-:W-:Y:S01]  /*0b50*/  IMAD.IADD R0, R11, 0x1, R3 ;  /* 0x000000010b007824 */ /* 0x000fe200078e0203 */
[----:B------:R-:W-:Y:S06]  /*0b60*/  @P0 BRA `(.L_x_9) ;  /* 0x0000000000280947 */ /* 0x000fec0003800000 */
[----:B------:R-:W-:Y:S01]  /*0b70*/  UIMAD.WIDE.U32 UR4, UR40, 0x24924925, URZ ;  /* 0x24924925280478a5 */ /* 0x000fe2000f8e003f */
[----:B------:R-:W-:Y:S01]  /*0b80*/  IADD3 R16, P0, R16, R10, RZ ;  /* 0x0000000a10107210 */ /* 0x000fe20007f1e0ff */
[----:B------:R-:W-:Y:S02]  /*0b90*/  UISETP.GE.U32.AND UP0, UPT, UR40, 0x7, UPT ;  /* 0x000000072800788c */ /* 0x000fe4000bf06070 */
[----:B------:R-:W-:Y:S02]  /*0ba0*/  UIADD3 UR4, -UR5, UR40, URZ ;  /* 0x0000002805047290 */ /* 0x000fe4000fffe13f */
[----:B------:R-:W-:Y:S01]  /*0bb0*/  IMAD.X R17, R0, 0x1, R17, P0 ;  /* 0x0000000100117824 */ /* 0x000fe200000e0611 */
[----:B------:R-:W-:Y:S01]  /*0bc0*/  UMOV UR39, URZ ;  /* 0x0000003f00277c82 */ /* 0x000fe20008000000 */
[----:B------:R-:W-:-:S04]  /*0bd0*/  ULEA.HI UR4, UR4, UR5, URZ, 0x1f ;  /* 0x0000000504047291 */ /* 0x000fc8000f8ff83f */
[----:B------:R-:W-:-:S04]  /*0be0*/  USHF.R.U32.HI UR4, URZ, 0x2, UR4 ;  /* 0x000000023f047899 */ /* 0x000fc80008011604 */
[----:B------:R-:W-:Y:S02]  /*0bf0*/  @UP0 ULOP3.LUT UR39, UR4, 0x1, URZ, 0xc0, !UPT ;  /* 0x0000000104270892 */ /* 0x000fe4000f8ec03f */
[----:B------:R-:W-:-:S12]  /*0c00*/  UIMAD UR38, UR4, -0x7, UR40 ;  /* 0xfffffff9042678a4 */ /* 0x000fd8000f8e0228 */
.L_x_9:
[----:B------:R-:W-:Y:S01]  /*0c10*/  ISETP.GE.U32.AND P0, PT, R16, UR8, PT ;  /* 0x0000000810007c0c */ /* 0x000fe2000bf06070 */
[----:B------:R-:W-:Y:S01]  /*0c20*/  IMAD.MOV.U32 R22, RZ, RZ, -0x1 ;  /* 0xffffffffff167424 */ /* 0x000fe200078e00ff */
[----:B------:R-:W-:Y:S01]  /*0c30*/  PRMT R3, RZ, 0x7610, R3 ;  /* 0x00007610ff037816 */ /* 0x000fe20000000003 */
[----:B------:R-:W-:Y:S01]  /*0c40*/  IMAD.MOV.U32 R18, RZ, RZ, -0x1 ;  /* 0xffffffffff127424 */ /* 0x000fe200078e00ff */
[----:B------:R-:W-:Y:S01]  /*0c50*/  ISETP.GE.U32.AND.EX P0, PT, R17, UR9, PT, P0 ;  /* 0x0000000911007c0c */ /* 0x000fe2000bf06100 */
[----:B------:R-:W-:-:S12]  /*0c60*/  IMAD.MOV.U32 R19, RZ, RZ, -0x1 ;  /* 0xffffffffff137424 */ /* 0x000fd800078e00ff */
[----:B------:R-:W-:Y:S05]  /*0c70*/  @P0 BRA `(.L_x_10) ;  /* 0x0000000400580947 */ /* 0x000fea0003800000 */
[----:B------:R-:W1:Y:S01]  /*0c80*/  LDC.64 R20, c[0x0][0x628] ;  /* 0x00018a00ff147b82 */ /* 0x000e620000000a00 */
[----:B------:R-:W-:Y:S02]  /*0c90*/  IMAD.MOV.U32 R8, RZ, RZ, R16 ;  /* 0x000000ffff087224 */ /* 0x000fe400078e0010 */
[----:B------:R-:W-:-:S05]  /*0ca0*/  IMAD.MOV.U32 R9, RZ, RZ, R17 ;  /* 0x000000ffff097224 */ /* 0x000fca00078e0011 */
[----:B------:R-:W2:Y:S08]  /*0cb0*/  LDC R18, c[0x0][0x630] ;  /* 0x00018c00ff127b82 */ /* 0x000eb00000000800 */
[----:B------:R-:W3:Y:S01]  /*0cc0*/  LDC.64 R24, c[0x0][0x620] ;  /* 0x00018800ff187b82 */ /* 0x000ee20000000a00 */
[----:B-1----:R-:W-:-:S04]  /*0cd0*/  ISETP.NE.U32.AND P0, PT, R20, RZ, PT ;  /* 0x000000ff1400720c */ /* 0x002fc80003f05070 */
[----:B------:R-:W-:-:S13]  /*0ce0*/  ISETP.NE.AND.EX P0, PT, R21, RZ, PT, P0 ;  /* 0x000000ff1500720c */ /* 0x000fda0003f05300 */
[----:B--23--:R-:W-:Y:S05]  /*0cf0*/  @!P0 BRA `(.L_x_11) ;  /* 0x0000000000288947 */ /* 0x00cfea0003800000 */
[----:B------:R-:W1:Y:S02]  /*0d00*/  LDC R3, c[0x0][0x634] ;  /* 0x00018d00ff037b82 */ /* 0x000e640000000800 */
[----:B-1----:R-:W-:-:S05]  /*0d10*/  IADD3 R3, P0, R16, R3, RZ ;  /* 0x0000000310037210 */ /* 0x002fca0007f1e0ff */
[----:B------:R-:W-:-:S04]  /*0d20*/  IMAD.X R19, RZ, RZ, R17, P0 ;  /* 0x000000ffff137224 */ /* 0x000fc800000e0611 */
[----:B------:R-:W-:-:S04]  /*0d30*/  IMAD.WIDE.U32 R8, R19, R20, RZ ;  /* 0x0000001413087225 */ /* 0x000fc800078e00ff */
[----:B0-----:R-:W-:-:S04]  /*0d40*/  IMAD.WIDE.U32 R10, P0, R3, R21, R8 ;  /* 0x00000015030a7225 */ /* 0x001fc80007800008 */
[----:B------:R-:W-:-:S04]  /*0d50*/  IMAD.WIDE.U32 R8, R3, R20, RZ ;  /* 0x0000001403087225 */ /* 0x000fc800078e00ff */
[----:B------:R-:W-:Y:S01]  /*0d60*/  IMAD.X R13, RZ, RZ, RZ, P0 ;  /* 0x000000ffff0d7224 */ /* 0x000fe200000e06ff */
[----:B------:R-:W-:Y:S01]  /*0d70*/  IADD3 RZ, P0, R9, R10, RZ ;  /* 0x0000000a09ff7210 */ /* 0x000fe20007f1e0ff */
[----:B------:R-:W-:-:S04]  /*0d80*/  IMAD.MOV.U32 R12, RZ, RZ, R11 ;  /* 0x000000ffff0c7224 */ /* 0x000fc800078e000b */
[----:B------:R-:W-:-:S08]  /*0d90*/  IMAD.WIDE.U32.X R8, R19, R21, R12, P0 ;  /* 0x0000001513087225 */ /* 0x000fd000000e040c */
.L_x_11:
[-CC-:B------:R-:W-:Y:S01]  /*0da0*/  SHF.R.U64 R30, R8, R18.reuse, R9.reuse ;  /* 0x00000012081e7219 */ /* 0x180fe20000001209 */
[----:B------:R-:W1:Y:S01]  /*0db0*/  LDC R12, c[0x0][0x618] ;  /* 0x00018600ff0c7b82 */ /* 0x000e620000000800 */
[----:B------:R-:W-:Y:S01]  /*0dc0*/  SHF.R.U32.HI R7, RZ, R18, R9 ;  /* 0x00000012ff077219 */ /* 0x000fe20000011609 */
[----:B------:R-:W-:Y:S01]  /*0dd0*/  ULDC UR4, c[0x0][0x150] ;  /* 0x0000540000047ab9 */ /* 0x000fe20000000800 */
[----:B0-----:R-:W-:Y:S02]  /*0de0*/  IADD3 R11, P0, RZ, -R30, RZ ;  /* 0x8000001eff0b7210 */ /* 0x001fe40007f1e0ff */
[----:B------:R-:W-:-:S03]  /*0df0*/  I2FP.F32.U32 R3, R6 ;  /* 0x0000000600037245 */ /* 0x000fc60000201000 */
[----:B------:R-:W0:Y:S01]  /*0e00*/  LDC.64 R26, c[0x0][0x640] ;  /* 0x00019000ff1a7b82 */ /* 0x000e220000000a00 */
[----:B------:R-:W-:Y:S02]  /*0e10*/  IMAD.X R13, RZ, RZ, ~R7, P0 ;  /* 0x000000ffff0d7224 */ /* 0x000fe400000e0e07 */
[----:B------:R-:W-:Y:S01]  /*0e20*/  FMUL R3, R3, UR4 ;  /* 0x0000000403037c20 */ /* 0x000fe20008400000 */
[----:B------:R-:W-:Y:S01]  /*0e30*/  IMAD.WIDE.U32 R8, R11, R24, R16 ;  /* 0x000000180b087225 */ /* 0x000fe200078e0010 */
[----:B------:R-:W-:-:S03]  /*0e40*/  ULDC UR4, c[0x0][0x154] ;  /* 0x0000550000047ab9 */ /* 0x000fc60000000800 */
[----:B------:R-:W-:Y:S01]  /*0e50*/  IMAD R10, R13, R24, RZ ;  /* 0x000000180d0a7224 */ /* 0x000fe200078e02ff */
[----:B------:R-:W2:Y:S01]  /*0e60*/  LDC R7, c[0x0][0x144] ;  /* 0x00005100ff077b82 */ /* 0x000ea20000000800 */
[----:B------:R-:W3:Y:S02]  /*0e70*/  F2I.U32.TRUNC.NTZ R3, R3 ;  /* 0x0000000300037305 */ /* 0x000ee4000020f000 */
[----:B------:R-:W-:-:S04]  /*0e80*/  IMAD R11, R11, R25, R10 ;  /* 0x000000190b0b7224 */ /* 0x000fc800078e020a */
[----:B------:R-:W-:Y:S01]  /*0e90*/  IMAD.IADD R9, R9, 0x1, R11 ;  /* 0x0000000109097824 */ /* 0x000fe200078e020b */
[----:B------:R-:W4:Y:S01]  /*0ea0*/  LDC R18, c[0x0][0x608] ;  /* 0x00018200ff127b82 */ /* 0x000f220000000800 */
[----:B------:R-:W-:-:S03]  /*0eb0*/  IMAD.MOV.U32 R11, RZ, RZ, -0x1 ;  /* 0xffffffffff0b7424 */ /* 0x000fc600078e00ff */
[-C--:B-1----:R-:W-:Y:S02]  /*0ec0*/  SHF.R.U64 R22, R8, R12.reuse, R9 ;  /* 0x0000000c08167219 */ /* 0x082fe40000001209 */
[----:B------:R-:W-:Y:S02]  /*0ed0*/  I2FP.F32.U32 R8, R15 ;  /* 0x0000000f00087245 */ /* 0x000fe40000201000 */
[----:B------:R-:W1:Y:S01]  /*0ee0*/  LDC R24, c[0x0][0x658] ;  /* 0x00019600ff187b82 */ /* 0x000e620000000800 */
[----:B0-----:R-:W-:Y:S01]  /*0ef0*/  ISETP.NE.U32.AND P0, PT, R26, RZ, PT ;  /* 0x000000ff1a00720c */ /* 0x001fe20003f05070 */
[----:B---3--:R-:W-:Y:S01]  /*0f00*/  IMAD.MOV R10, RZ, RZ, -R3 ;  /* 0x000000ffff0a7224 */ /* 0x008fe200078e0a03 */
[----:B------:R-:W-:Y:S01]  /*0f10*/  SHF.R.U32.HI R9, RZ, R12, R9 ;  /* 0x0000000cff097219 */ /* 0x000fe20000011609 */
[----:B------:R-:W-:Y:S01]  /*0f20*/  FMUL R8, R8, UR4 ;  /* 0x0000000408087c20 */ /* 0x000fe20008400000 */
[----:B------:R-:W-:-:S03]  /*0f30*/  ISETP.NE.AND.EX P0, PT, R27, RZ, PT, P0 ;  /* 0x000000ff1b00720c */ /* 0x000fc60003f05300 */
[----:B------:R-:W0:Y:S01]  /*0f40*/  LDC R20, c[0x0][0x148] ;  /* 0x00005200ff147b82 */ /* 0x000e220000000800 */
[----:B--2---:R-:W-:-:S07]  /*0f50*/  IMAD R3, R7, R10, R6 ;  /* 0x0000000a07037224 */ /* 0x004fce00078e0206 */
[----:B------:R-:W2:Y:S01]  /*0f60*/  LDC R21, c[0x0][0x600] ;  /* 0x00018000ff157b82 */ /* 0x000ea20000000800 */
[-CC-:B----4-:R-:W-:Y:S02]  /*0f70*/  SHF.R.U64 R32, R22, R18.reuse, R9.reuse ;  /* 0x0000001216207219 */ /* 0x190fe40000001209 */
[----:B------:R-:W-:Y:S01]  /*0f80*/  SHF.R.U32.HI R7, RZ, R18, R9 ;  /* 0x00000012ff077219 */ /* 0x000fe20000011609 */
[----:B------:R-:W-:Y:S01]  /*0f90*/  IMAD.MOV.U32 R9, RZ, RZ, 0x1 ;  /* 0x00000001ff097424 */ /* 0x000fe200078e00ff */
[----:B------:R3:W4:Y:S03]  /*0fa0*/  F2I.U32.TRUNC.NTZ R18, R8 ;  /* 0x0000000800127305 */ /* 0x000726000020f000 */
[----:B------:R-:W0:Y:S01]  /*0fb0*/  LDC R25, c[0x0][0x648] ;  /* 0x00019200ff197b82 */ /* 0x000e220000000800 */
[-C--:B-1----:R-:W-:Y:S02]  /*0fc0*/  SHF.L.U32 R6, R11, R24.reuse, RZ ;  /* 0x000000180b067219 */ /* 0x082fe400000006ff */
[----:B------:R-:W-:-:S02]  /*0fd0*/  SHF.R.U64 R34, R32, R24, R7 ;  /* 0x0000001820227219 */ /* 0x000fc40000001207 */
[----:B------:R-:W-:Y:S02]  /*0fe0*/  LOP3.LUT R13, RZ, R6, RZ, 0x33, !PT ;  /* 0x00000006ff0d7212 */ /* 0x000fe400078e33ff */
[-C--:B------:R-:W-:Y:S01]  /*0ff0*/  SHF.R.U32.HI R7, RZ, R24.reuse, R7 ;  /* 0x00000018ff077219 */ /* 0x080fe20000011607 */
[----:B------:R-:W1:Y:S01]  /*1000*/  LDC R29, c[0x0][0x638] ;  /* 0x00018e00ff1d7b82 */ /* 0x000e620000000800 */
[----:B------:R-:W-:Y:S01]  /*1010*/  SHF.L.U32 R12, R9, R24, RZ ;  /* 0x00000018090c7219 */ /* 0x000fe200000006ff */
[----:B------:R-:W-:-:S06]  /*1020*/  IMAD.MOV.U32 R6, RZ, RZ, R34 ;  /* 0x000000ffff067224 */ /* 0x000fcc00078e0022 */
[----:B------:R-:W0:Y:S01]  /*1030*/  LDC R28, c[0x0][0x610] ;  /* 0x00018400ff1c7b82 */ /* 0x000e220000000800 */
[----:B---34-:R-:W-:Y:S05]  /*1040*/  @!P0 BRA `(.L_x_12) ;  /* 0x0000000000288947 */ /* 0x018fea0003800000 */
[----:B------:R-:W3:Y:S02]  /*1050*/  LDC R11, c[0x0][0x64c] ;  /* 0x00019300ff0b7b82 */ /* 0x000ee40000000800 */
[----:B---3--:R-:W-:-:S05]  /*1060*/  IADD3 R11, P0, R34, R11, RZ ;  /* 0x0000000b220b7210 */ /* 0x008fca0007f1e0ff */
[----:B------:R-:W-:-:S04]  /*1070*/  IMAD.X R19, RZ, RZ, R7, P0 ;  /* 0x000000ffff137224 */ /* 0x000fc800000e0607 */
[----:B------:R-:W-:-:S04]  /*1080*/  IMAD.WIDE.U32 R6, R19, R26, RZ ;  /* 0x0000001a13067225 */ /* 0x000fc800078e00ff */
[----:B------:R-:W-:-:S04]  /*1090*/  IMAD.WIDE.U32 R8, P0, R11, R27, R6 ;  /* 0x0000001b0b087225 */ /* 0x000fc80007800006 */
[----:B------:R-:W-:-:S04]  /*10a0*/  IMAD.WIDE.U32 R6, R11, R26, RZ ;  /* 0x0000001a0b067225 */ /* 0x000fc800078e00ff */
[----:B------:R-:W-:Y:S01]  /*10b0*/  IMAD.X R11, RZ, RZ, RZ, P0 ;  /* 0x000000ffff0b7224 */ /* 0x000fe200000e06ff */
[----:B------:R-:W-:Y:S01]  /*10c0*/  IADD3 RZ, P0, R7, R8, RZ ;  /* 0x0000000807ff7210 */ /* 0x000fe20007f1e0ff */
[----:B------:R-:W-:-:S04]  /*10d0*/  IMAD.MOV.U32 R10, RZ, RZ, R9 ;  /* 0x000000ffff0a7224 */ /* 0x000fc800078e0009 */
[----:B------:R-:W-:-:S08]  /*10e0*/  IMAD.WIDE.U32.X R6, R19, R27, R10, P0 ;  /* 0x0000001b13067225 */ /* 0x000fd000000e040a */
.L_x_12:
[----:B0-----:R-:W-:Y:S01]  /*10f0*/  SHF.R.U64 R6, R6, R25, R7 ;  /* 0x0000001906067219 */ /* 0x001fe20000001207 */
[----:B--2---:R-:W-:Y:S01]  /*1100*/  VIADD R7, R21, 0xffffffff ;  /* 0xffffffff15077836 */ /* 0x004fe20000000000 */
[----:B------:R-:W-:Y:S01]  /*1110*/  LOP3.LUT R13, R32, R13, RZ, 0xc0, !PT ;  /* 0x0000000d200d7212 */ /* 0x000fe200078ec0ff */
[----:B------:R-:W-:Y:S02]  /*1120*/  IMAD.MOV R18, RZ, RZ, -R18 ;  /* 0x000000ffff127224 */ /* 0x000fe400078e0a12 */
[----:B------:R-:W-:Y:S01]  /*1130*/  IMAD.MOV R8, RZ, RZ, -R6 ;  /* 0x000000ffff087224 */ /* 0x000fe200078e0a06 */
[----:B------:R-:W-:Y:S01]  /*1140*/  LOP3.LUT R7, R22, R7, RZ, 0xc0, !PT ;  /* 0x0000000716077212 */ /* 0x000fe200078ec0ff */
[----:B------:R-:W-:Y:S02]  /*1150*/  IMAD R12, R12, R6, R13 ;  /* 0x000000060c0c7224 */ /* 0x000fe400078e020d */
[----:B------:R-:W-:Y:S02]  /*1160*/  @P1 IMAD R3, R20, R18, R15 ;  /* 0x0000001214031224 */ /* 0x000fe400078e020f */
[----:B-1----:R-:W-:-:S02]  /*1170*/  IMAD R6, R8, R29, R34 ;  /* 0x0000001d08067224 */ /* 0x002fc400078e0222 */
[----:B------:R-:W-:Y:S02]  /*1180*/  IMAD R22, R12, R28, R3 ;  /* 0x0000001c0c167224 */ /* 0x000fe400078e0203 */
[----:B------:R-:W-:Y:S02]  /*1190*/  IMAD R7, R6, R21, R7 ;  /* 0x0000001506077224 */ /* 0x000fe400078e0207 */
[----:B------:R-:W-:Y:S02]  /*11a0*/  IMAD.MOV.U32 R3, RZ, RZ, 0x1 ;  /* 0x00000001ff037424 */ /* 0x000fe400078e00ff */
[----:B------:R-:W-:Y:S01]  /*11b0*/  IMAD.MOV.U32 R19, RZ, RZ, R30 ;  /* 0x000000ffff137224 */ /* 0x000fe200078e001e */
[----:B------:R-:W-:Y:S02]  /*11c0*/  SEL R18, R7, R22, !P1 ;  /* 0x0000001607127207 */ /* 0x000fe40004800000 */
[----:B------:R-:W-:-:S07]  /*11d0*/  SEL R22, R22, R7, !P1 ;  /* 0x0000000716167207 */ /* 0x000fce0004800000 */
.L_x_10:
[----:B------:R-:W-:Y:S05]  /*11e0*/  @!P2 BRA `(.L_x_13) ;  /* 0x0000003800e4a947 */ /* 0x000fea0003800000 */
[----:B------:R-:W-:-:S13]  /*11f0*/  ISETP.GT.U32.AND P0, PT, R31, 0x1, PT ;  /* 0x000000011f00780c */ /* 0x000fda0003f04070 */
[----:B------:R-:W-:Y:S05]  /*1200*/  @P0 EXIT ;  /* 0x000000000000094d */ /* 0x000fea0003800000 */
.L_x_14:
[----:B------:R-:W-:-:S08]  /*1210*/  NOP ;  /* 0x0000000000007918 */ /* 0x000fd00000000000 */
[----:B------:R-:W1:Y:S02]  /*1220*/  USETMAXREG.TRY_ALLOC.CTAPOOL UP0, 0xe8 ;  /* 0x000000e8000079c8 */ /* 0x000e640008000600 */
[----:B-1----:R-:W-:-:S13]  /*1230*/  PLOP3.LUT P0, PT, PT, PT, UP0, 0x80, 0x0 ;  /* 0x000000000000781c */ /* 0x002fda0003f0f008 */
[----:B------:R-:W-:Y:S05]  /*1240*/  @!P0 BRA `(.L_x_14) ;  /* 0xfffffffc00f08947 */ /* 0x000fea000383ffff */
[----:B------:R-:W-:-:S13]  /*1250*/  LOP3.LUT P0, RZ, R3, 0xff, RZ, 0xc0, !PT ;  /* 0x000000ff03ff7812 */ /* 0x000fda000780c0ff */
[----:B------:R-:W-:Y:S05]  /*1260*/  @!P0 EXIT ;  /* 0x000000000000894d */ /* 0x000fea0003800000 */
[----:B------:R-:W2:Y:S01]  /*1270*/  LDL.64 R8, [R1] ;  /* 0x0000000001087983 */ /* 0x000ea20000100a00 */
[----:B------:R-:W-:Y:S01]  /*1280*/  SHF.R.S32.HI R4, RZ, 0x1f, R5 ;  /* 0x0000001fff047819 */ /* 0x000fe20000011405 */
[----:B------:R-:W1:Y:S01]  /*1290*/  S2UR UR4, SR_CgaCtaId ;  /* 0x00000000000479c3 */ /* 0x000e620000008800 */
[----:B------:R-:W-:Y:S01]  /*12a0*/  UMOV UR41, 0x400 ;  /* 0x0000040000297882 */ /* 0x000fe20000000000 */
[----:B------:R-:W-:Y:S01]  /*12b0*/  UISETP.LT.AND UP0, UPT, UR40, 0x1, UPT ;  /* 0x000000012800788c */ /* 0x000fe2000bf01270 */
[CC--:B------:R-:W-:Y:S01]  /*12c0*/  LEA.HI R3, R4.reuse, R5.reuse, RZ, 0x2 ;  /* 0x0000000504037211 */ /* 0x0c0fe200078f10ff */
[----:B------:R-:W-:Y:S01]  /*12d0*/  UIADD3 UR5, UR43, -0x1, URZ ;  /* 0xffffffff2b057890 */ /* 0x000fe2000fffe03f */
[----:B------:R-:W-:Y:S01]  /*12e0*/  LEA.HI R4, R4, R5, RZ, 0x5 ;  /* 0x0000000504047211 */ /* 0x000fe200078f28ff */
[----:B------:R-:W-:Y:S01]  /*12f0*/  USEL UR42, UR40, 0x1, UP0 ;  /* 0x00000001282a7887 */ /* 0x000fe20008000000 */
[--C-:B------:R-:W-:Y:S01]  /*1300*/  SHF.R.S32.HI R58, RZ, 0x2, R3.reuse ;  /* 0x00000002ff3a7819 */ /* 0x100fe20000011403 */
[----:B------:R-:W3:Y:S01]  /*1310*/  LDC R64, c[0x0][0x658] ;  /* 0x00019600ff407b82 */ /* 0x000ee20000000800 */
[----:B------:R-:W-:Y:S01]  /*1320*/  SHF.R.S32.HI R7, RZ, 0x1f, R3 ;  /* 0x0000001fff077819 */ /* 0x000fe20000011403 */
[----:B------:R-:W-:Y:S01]  /*1330*/  UISETP.NE.AND UP0, UPT, UR5, URZ, UPT ;  /* 0x0000003f0500728c */ /* 0x000fe2000bf05270 */
[----:B------:R-:W-:Y:S01]  /*1340*/  LOP3.LUT R6, R3, 0xfffffffc, RZ, 0xc0, !PT ;  /* 0xfffffffc03067812 */ /* 0x000fe200078ec0ff */
[----:B------:R-:W-:Y:S01]  /*1350*/  ULDC UR8, c[0x0][0x284] ;  /* 0x0000a10000087ab9 */ /* 0x000fe20000000800 */
[----:B------:R-:W-:Y:S01]  /*1360*/  LEA.HI R7, R7, R58, RZ, 0x3 ;  /* 0x0000003a07077211 */ /* 0x000fe200078f18ff */
[----:B------:R-:W-:Y:S01]  /*1370*/  USEL UR7, URZ, 0x1, UP0 ;  /* 0x000000013f077887 */ /* 0x000fe20008000000 */
[----:B------:R-:W-:Y:S01]  /*1380*/  SHF.R.S32.HI R3, RZ, 0x5, R4 ;  /* 0x00000005ff037819 */ /* 0x000fe20000011404 */
[----:B------:R-:W4:Y:S01]  /*1390*/  LDC.64 R62, c[0x0][0x5c8] ;  /* 0x00017200ff3e7b82 */ /* 0x000f220000000a00 */
[----:B------:R-:W-:Y:S01]  /*13a0*/  LOP3.LUT R7, R7, 0xfffffff8, RZ, 0xc0, !PT ;  /* 0xfffffff807077812 */ /* 0x000fe200078ec0ff */
[----:B------:R-:W-:Y:S01]  /*13b0*/  IMAD.IADD R6, R5, 0x1, -R6 ;  /* 0x0000000105067824 */ /* 0x000fe200078e0a06 */
[----:B------:R-:W-:Y:S01]  /*13c0*/  LOP3.LUT R72, R23, 0x1, RZ, 0xfc, !PT ;  /* 0x0000000117487812 */ /* 0x000fe200078efcff */
[----:B------:R-:W-:Y:S01]  /*13d0*/  IMAD.MOV.U32 R5, RZ, RZ, 0x1 ;  /* 0x00000001ff057424 */ /* 0x000fe200078e00ff */
[----:B------:R-:W-:Y:S01]  /*13e0*/  USHF.L.U32 UR47, UR40, 0x1, URZ ;  /* 0x00000001282f7899 */ /* 0x000fe2000800063f */
[----:B------:R-:W-:Y:S01]  /*13f0*/  IMAD.IADD R58, R58, 0x1, -R7 ;  /* 0x000000013a3a7824 */ /* 0x000fe200078e0a07 */
[----:B------:R-:W-:Y:S01]  /*1400*/  UIADD3 UR42, -UR42, UR40, URZ ;  /* 0x000000282a2a7290 */ /* 0x000fe2000fffe13f */
[----:B------:R-:W0:Y:S01]  /*1410*/  LDC R65, c[0x0][0x288] ;  /* 0x0000a200ff417b82 */ /* 0x000e220000000800 */
[----:B-1----:R-:W-:Y:S01]  /*1420*/  ULEA UR41, UR4, UR41, 0x18 ;  /* 0x0000002904297291 */ /* 0x002fe2000f8ec03f */
[C-C-:B------:R-:W-:Y:S01]  /*1430*/  IMAD R69, R3.reuse, -0x10, -R58.reuse ;  /* 0xfffffff003457824 */ /* 0x140fe200078e0a3a */
[--C-:B------:R-:W-:Y:S01]  /*1440*/  SHF.R.S32.HI R59, RZ, 0x1f, R58.reuse ;  /* 0x0000001fff3b7819 */ /* 0x100fe2000001143a */
[----:B------:R-:W-:Y:S01]  /*1450*/  USHF.L.U32 UR4, UR5, 0x3, URZ ;  /* 0x0000000305047899 */ /* 0x000fe2000800063f */
[----:B------:R-:W-:Y:S01]  /*1460*/  IMAD.SHL.U32 R60, R6, 0x2, RZ ;  /* 0x00000002063c7824 */ /* 0x000fe200078e00ff */
[----:B------:R-:W-:Y:S01]  /*1470*/  UIADD3 UR5, UR41, 0x180, URZ ;  /* 0x0000018029057890 */ /* 0x000fe2000fffe03f */
[----:B------:R-:W-:Y:S01]  /*1480*/  IMAD.U32 R73, RZ, RZ, UR7 ;  /* 0x00000007ff497e24 */ /* 0x000fe2000f8e00ff */
[----:B------:R-:W1:Y:S01]  /*1490*/  LDC R67, c[0x0][0x600] ;  /* 0x00018000ff437b82 */ /* 0x000e620000000800 */
[----:B------:R-:W-:Y:S01]  /*14a0*/  IMAD.WIDE R58, R3, 0x10, R58 ;  /* 0x00000010033a7825 */ /* 0x000fe200078e023a */
[----:B------:R-:W-:Y:S01]  /*14b0*/  UIADD3 UR6, UR41, 0x1c180, URZ ;  /* 0x0001c18029067890 */ /* 0x000fe2000fffe03f */
[----:B------:R-:W-:Y:S01]  /*14c0*/  SHF.R.S32.HI R61, RZ, 0x1f, R60 ;  /* 0x0000001fff3d7819 */ /* 0x000fe2000001143c */
[----:B------:R-:W-:Y:S01]  /*14d0*/  USHF.R.U32.HI UR5, URZ, 0x4, UR5 ;  /* 0x000000043f057899 */ /* 0x000fe20008011605 */
[----:B------:R-:W-:Y:S01]  /*14e0*/  IMAD.MOV.U32 R3, RZ, RZ, -0x1 ;  /* 0xffffffffff037424 */ /* 0x000fe200078e00ff */
[----:B------:R-:W-:Y:S01]  /*14f0*/  USHF.R.U32.HI UR6, URZ, 0x4, UR6 ;  /* 0x000000043f067899 */ /* 0x000fe20008011606 */
[----:B------:R-:W-:Y:S01]  /*1500*/  VIADD R69, R69, UR8 ;  /* 0x0000000845457c36 */ /* 0x000fe20008000000 */
[----:B------:R-:W-:Y:S01]  /*1510*/  UIADD3 UR48, UR41, 0x80, URZ ;  /* 0x0000008029307890 */ /* 0x000fe2000fffe03f */
[C---:B----4-:R-:W-:Y:S01]  /*1520*/  SHF.L.U64.HI R63, R62.reuse, 0x3, R63 ;  /* 0x000000033e3f7819 */ /* 0x050fe2000001023f */
[----:B------:R-:W-:Y:S01]  /*1530*/  ULOP3.LUT UR4, UR4, 0x8, URZ, 0xc0, !UPT ;  /* 0x0000000804047892 */ /* 0x000fe2000f8ec03f */
[-C--:B---3--:R-:W-:Y:S01]  /*1540*/  SHF.L.U32 R3, R3, R64.reuse, RZ ;  /* 0x0000004003037219 */ /* 0x088fe200000006ff */
[----:B------:R-:W-:Y:S01]  /*1550*/  ULOP3.LUT UR5, UR5, 0x3fff, URZ, 0xc0, !UPT ;  /* 0x00003fff05057892 */ /* 0x000fe2000f8ec03f */
[----:B------:R-:W-:Y:S01]  /*1560*/  SHF.L.U32 R64, R5, R64, RZ ;  /* 0x0000004005407219 */ /* 0x000fe200000006ff */
[----:B------:R-:W-:Y:S01]  /*1570*/  ULOP3.LUT UR6, UR6, 0x3fff, URZ, 0xc0, !UPT ;  /* 0x00003fff06067892 */ /* 0x000fe2000f8ec03f */
[----:B------:R-:W-:Y:S01]  /*1580*/  IMAD.SHL.U32 R62, R62, 0x8, RZ ;  /* 0x000000083e3e7824 */ /* 0x000fe200078e00ff */
[----:B------:R-:W-:Y:S01]  /*1590*/  LOP3.LUT R68, RZ, R3, RZ, 0x33, !PT ;  /* 0x00000003ff447212 */ /* 0x000fe200078e33ff */
[----:B0-----:R-:W-:Y:S01]  /*15a0*/  IMAD R65, R6, -0x2, R65 ;  /* 0xfffffffe06417824 */ /* 0x001fe200078e0241 */
[----:B------:R-:W-:-:S02]  /*15b0*/  ULEA UR43, UR43, UR48, 0x3 ;  /* 0x000000302b2b7291 */ /* 0x000fc4000f8e183f */
[----:B------:R-:W-:Y:S02]  /*15c0*/  ULOP3.LUT UR49, UR4, 0x8, URZ, 0x3c, !UPT ;  /* 0x0000000804317892 */ /* 0x000fe4000f8e3c3f */
[----:B------:R-:W-:Y:S01]  /*15d0*/  ULOP3.LUT UR44, UR4, 0x18, URZ, 0x3c, !UPT ;  /* 0x00000018042c7892 */ /* 0x000fe2000f8e3c3f */
[----:B-1----:R-:W-:Y:S01]  /*15e0*/  VIADD R67, R67, 0xffffffff ;  /* 0xffffffff43437836 */ /* 0x002fe20000000000 */
[----:B------:R-:W-:Y:S02]  /*15f0*/  ULOP3.LUT UR45, UR5, 0x10000, URZ, 0xfc, !UPT ;  /* 0x00010000052d7892 */ /* 0x000fe4000f8efc3f */
[----:B------:R-:W-:Y:S01]  /*1600*/  ULOP3.LUT UR46, UR6, 0x10000, URZ, 0xfc, !UPT ;  /* 0x00010000062e7892 */ /* 0x000fe2000f8efc3f */
[----:B--2---:R-:W-:-:S11]  /*1610*/  SHF.L.U64.HI R66, R8, 0x1, R0 ;  /* 0x0000000108427819 */ /* 0x004fd60000010200 */
.L_x_98:
[----:B------:R-:W-:-:S04]  /*1620*/  SHF.L.U32 R0, R73, 0x1f, RZ ;  /* 0x0000001f49007819 */ /* 0x000fc800000006ff */
[----:B------:R-:W0:Y:S02]  /*1630*/  SYNCS.PHASECHK.TRANS64.TRYWAIT P0, [UR43+-0x8], R0 ;  /* 0xfffff800ff0075a7 */ /* 0x000e24000800016b */
[----:B01-34-:R-:W-:Y:S05]  /*1640*/  @!P0 BRA `(.L_x_15) ;  /* 0x0000004800508947 */ /* 0x01bfea0003800000 */
.L_x_123:
[----:B------:R-:W-:Y:S02]  /*1650*/  ULDC UR4, c[0x0][0x28c] ;  /* 0x0000a30000047ab9 */ /* 0x000fe40000000800 */
[----:B------:R-:W-:-:S13]  /*1660*/  ISETP.LT.AND P0, PT, RZ, UR4, PT ;  /* 0x00000004ff007c0c */ /* 0x000fda000bf01270 */
[----:B------:R-:W-:Y:S05]  /*1670*/  @P0 BRA `(.L_x_16) ;  /* 0x0000000000400947 */ /* 0x000fea0003800000 */
[----:B0-----:R-:W-:Y:S01]  /*1680*/  MOV R0, 0x0 ;  /* 0x0000000000007802 */ /* 0x001fe20000000f00 */
[----:B------:R-:W-:Y:S01]  /*1690*/  ULDC.64 UR4, c[0x4][0x68] ;  /* 0x01001a0000047ab9 */ /* 0x000fe20000000a00 */
[----:B------:R-:W-:Y:S01]  /*16a0*/  ULDC.64 UR6, c[0x4][0x8] ;  /* 0x0100020000067ab9 */ /* 0x000fe20000000a00 */
[----:B------:R-:W-:Y:S01]  /*16b0*/  IMAD.U32 R4, RZ, RZ, UR4 ;  /* 0x00000004ff047e24 */ /* 0x000fe2000f8e00ff */
[----:B------:R0:W1:Y:S01]  /*16c0*/  LDC.64 R14, c[0x4][R0] ;  /* 0x01000000000e7b82 */ /* 0x0000620000000a00 */
[----:B------:R-:W-:Y:S01]  /*16d0*/  IMAD.U32 R5, RZ, RZ, UR5 ;  /* 0x00000005ff057e24 */ /* 0x000fe2000f8e00ff */
[----:B------:R-:W-:Y:S01]  /*16e0*/  ULDC.64 UR4, c[0x4][0x70] ;  /* 0x01001c0000047ab9 */ /* 0x000fe20000000a00 */
[----:B------:R-:W-:Y:S02]  /*16f0*/  IMAD.U32 R10, RZ, RZ, UR6 ;  /* 0x00000006ff0a7e24 */ /* 0x000fe4000f8e00ff */
[----:B------:R-:W-:Y:S02]  /*1700*/  IMAD.U32 R6, RZ, RZ, UR4 ;  /* 0x00000004ff067e24 */ /* 0x000fe4000f8e00ff */
[----:B------:R-:W-:-:S02]  /*1710*/  IMAD.U32 R7, RZ, RZ, UR5 ;  /* 0x00000005ff077e24 */ /* 0x000fc4000f8e00ff */
[----:B------:R-:W-:Y:S02]  /*1720*/  IMAD.U32 R11, RZ, RZ, UR7 ;  /* 0x00000007ff0b7e24 */ /* 0x000fe4000f8e00ff */
[----:B------:R-:W-:Y:S02]  /*1730*/  IMAD.MOV.U32 R8, RZ, RZ, 0x1e1 ;  /* 0x000001e1ff087424 */ /* 0x000fe400078e00ff */
[----:B------:R-:W-:Y:S02]  /*1740*/  IMAD.MOV.U32 R12, RZ, RZ, 0x1 ;  /* 0x00000001ff0c7424 */ /* 0x000fe400078e00ff */
[----:B0-----:R-:W-:-:S07]  /*1750*/  IMAD.MOV.U32 R13, RZ, RZ, RZ ;  /* 0x000000ffff0d7224 */ /* 0x001fce00078e00ff */
[----:B------:R-:W-:-:S07]  /*1760*/  LEPC R20, `(.L_x_16) ;  /* 0x000000001014794e */ /* 0x000fce0000000000 */
[----:B-1---5:R-:W-:Y:S05]  /*1770*/  CALL.ABS.NOINC R14 ;  /* 0x000000000e007343 */ /* 0x022fea0003c00000 */
.L_x_16:
[----:B------:R-:W-:-:S13]  /*1780*/  ISETP.NE.AND P0, PT, R72, 0x3, PT ;  /* 0x000000034800780c */ /* 0x000fda0003f05270 */
[----:B------:R-:W-:Y:S05]  /*1790*/  @!P0 BRA `(.L_x_17) ;  /* 0x0000000000048947 */ /* 0x000fea0003800000 */
[----:B------:R-:W-:Y:S01]  /*17a0*/  BPT.TRAP 0x1 ;  /* 0x000000040000795c */ /* 0x000fe20000300000 */
.L_x_17:
[----:B0-----:R-:W-:Y:S02]  /*17b0*/  IMAD.U32 R3, RZ, RZ, UR38 ;  /* 0x00000026ff037e24 */ /* 0x001fe4000f8e00ff */
[----:B------:R-:W-:-:S03]  /*17c0*/  IMAD.U32 R0, RZ, RZ, UR39 ;  /* 0x00000027ff007e24 */ /* 0x000fc6000f8e00ff */
[----:B------:R-:W-:Y:S02]  /*17d0*/  LEA R3, R3, UR41, 0x3 ;  /* 0x0000002903037c11 */ /* 0x000fe4000f8e18ff */
[----:B------:R-:W-:-:S04]  /*17e0*/  SHF.L.U32 R0, R0, 0x1f, RZ ;  /* 0x0000001f00007819 */ /* 0x000fc800000006ff */
[----:B------:R0:W1:Y:S01]  /*17f0*/  SYNCS.PHASECHK.TRANS64.TRYWAIT P1, [R3+URZ], R0 ;  /* 0x00000000030075a7 */ /* 0x000062000802017f */
[----:B------:R-:W-:Y:S05]  /*1800*/  @!P0 BRA `(.L_x_18) ;  /* 0x0000000000048947 */ /* 0x000fea0003800000 */
[----:B------:R-:W-:Y:S01]  /*1810*/  BPT.TRAP 0x1 ;  /* 0x000000040000795c */ /* 0x000fe20000300000 */
.L_x_18:
[----:B-1----:R-:W-:Y:S05]  /*1820*/  @P1 BRA `(.L_x_19) ;  /* 0x0000000000081947 */ /* 0x002fea0003800000 */
[----:B------:R-:W1:Y:S02]  /*1830*/  SYNCS.PHASECHK.TRANS64.TRYWAIT P1, [R3+URZ], R0 ;  /* 0x00000000030075a7 */ /* 0x000e64000802017f */
[----:B-1----:R-:W-:Y:S05]  /*1840*/  @!P1 BRA `(.L_x_20) ;  /* 0x0000004400e89947 */ /* 0x002fea0003800000 */
.L_x_19:
[----:B------:R-:W-:Y:S05]  /*1850*/  WARPSYNC.ALL ;  /* 0x0000000000007948 */ /* 0x000fea0003800000 */
[----:B------:R-:W-:Y:S01]  /*1860*/  ULEA UR8, UR38, UR45, 0xa ;  /* 0x0000002d26087291 */ /* 0x000fe2000f8e503f */
[----:B------:R-:W-:Y:S01]  /*1870*/  WARPGROUP.ARRIVE ;  /* 0x00000000000079c5 */ /* 0x000fe20000000000 */
[----:B------:R-:W-:Y:S01]  /*1880*/  ULEA UR9, UR38, UR46, 0xa ;  /* 0x0000002e26097291 */ /* 0x000fe2000f8e503f */
[----:B01----:R-:W-:Y:S01]  /*1890*/  IMAD.U32 R0, RZ, RZ, UR42 ;  /* 0x0000002aff007e24 */ /* 0x003fe2000f8e00ff */
[----:B------:R-:W-:Y:S01]  /*18a0*/  UMOV UR5, 0x40000040 ;  /* 0x4000004000057882 */ /* 0x000fe20000000000 */
[----:B------:R-:W-:-:S02]  /*18b0*/  UMOV UR7, 0x40000040 ;  /* 0x4000004000077882 */ /* 0x000fc40000000000 */
[----:B------:R-:W-:Y:S01]  /*18c0*/  UMOV UR4, UR8 ;  /* 0x0000000800047c82 */ /* 0x000fe20008000000 */
[----:B------:R-:W-:Y:S01]  /*18d0*/  ISETP.GE.AND P1, PT, R0, 0x1, PT ;  /* 0x000000010000780c */ /* 0x000fe20003f26270 */
[----:B------:R-:W-:Y:S02]  /*18e0*/  UMOV UR6, UR9 ;  /* 0x0000000900067c82 */ /* 0x000fe40008000000 */
[----:B------:R-:W-:Y:S01]  /*18f0*/  HGMMA.64x64x16.F32.BF16 R24, gdesc[UR4], RZ, !UPT, gsb0 ;  /* 0x00e00000041879f0 */ /* 0x000fe2000c0018ff */
[----:B------:R-:W-:Y:S02]  /*1900*/  UIADD3 UR4, UR8, 0x2, URZ ;  /* 0x0000000208047890 */ /* 0x000fe4000fffe03f */
[----:B------:R-:W-:Y:S01]  /*1910*/  UIADD3 UR6, UR9, 0x2, URZ ;  /* 0x0000000209067890 */ /* 0x000fe2000fffe03f */
[----:B------:R-:W-:Y:S01]  /*1920*/  UMOV UR5, 0x40000040 ;  /* 0x4000004000057882 */ /* 0x000fe20000000000 */
[----:B------:R-:W-:Y:S01]  /*1930*/  UMOV UR7, 0x40000040 ;  /* 0x4000004000077882 */ /* 0x000fe20000000000 */
[----:B------:R-:W-:-:S02]  /*1940*/  WARPGROUP.DEPBAR.LE gsb0, 0x0 ;  /* 0x00008000000079c5 */ /* 0x000fc40000010000 */
[----:B------:R-:W-:-:S06]  /*1950*/  WARPGROUP.ARRIVE ;  /* 0x00000000000079c5 */ /* 0x000fcc0000000000 */
[----:B------:R-:W-:Y:S01]  /*1960*/  HGMMA.64x64x16.F32.BF16 R24, gdesc[UR4], R24, gsb0 ;  /* 0x00e00000041879f0 */ /* 0x000fe20008001818 */
[----:B------:R-:W-:Y:S02]  /*1970*/  UIADD3 UR4, UR8, 0x4, URZ ;  /* 0x0000000408047890 */ /* 0x000fe4000fffe03f */
[----:B------:R-:W-:Y:S01]  /*1980*/  UIADD3 UR6, UR9, 0x4, URZ ;  /* 0x0000000409067890 */ /* 0x000fe2000fffe03f */
[----:B------:R-:W-:Y:S01]  /*1990*/  UMOV UR5, 0x40000040 ;  /* 0x4000004000057882 */ /* 0x000fe20000000000 */
[----:B------:R-:W-:Y:S01]  /*19a0*/  UMOV UR7, 0x40000040 ;  /* 0x4000004000077882 */ /* 0x000fe20000000000 */
[----:B------:R-:W-:Y:S02]  /*19b0*/  WARPGROUP.DEPBAR.LE gsb0, 0x0 ;  /* 0x00008000000079c5 */ /* 0x000fe40000010000 */
        /* <DEDUP_REMOVED lines=36> */
[----:B------:R-:W-:Y:S03]  /*1c00*/  HGMMA.64x64x16.F32.BF16 R24, gdesc[UR4], R24, gsb0 ;  /* 0x00e00000041879f0 */ /* 0x000fe60008001818 */
[----:B------:R-:W-:Y:S02]  /*1c10*/  WARPGROUP.DEPBAR.LE gsb0, 0x0 ;  /* 0x00008000000079c5 */ /* 0x000fe40000010000 */
[----:B------:R-:W-:Y:S05]  /*1c20*/  @!P1 BRA `(.L_x_21) ;  /* 0x0000000400809947 */ /* 0x000fea0003800000 */
[----:B------:R-:W-:Y:S01]  /*1c30*/  UIADD3 UR8, UR38, 0x1, URZ ;  /* 0x0000000126087890 */ /* 0x000fe2000fffe03f */
[----:B------:R-:W-:Y:S01]  /*1c40*/  IMAD.U32 R0, RZ, RZ, UR42 ;  /* 0x0000002aff007e24 */ /* 0x000fe2000f8e00ff */
[----:B------:R-:W-:Y:S02]  /*1c50*/  UMOV UR9, UR38 ;  /* 0x0000002600097c82 */ /* 0x000fe40008000000 */
[----:B------:R-:W-:-:S04]  /*1c60*/  UISETP.NE.AND UP0, UPT, UR8, 0x7, UPT ;  /* 0x000000070800788c */ /* 0x000fc8000bf05270 */
[----:B------:R-:W-:Y:S02]  /*1c70*/  USEL UR4, URZ, 0x1, UP0 ;  /* 0x000000013f047887 */ /* 0x000fe40008000000 */
[----:B------:R-:W-:Y:S02]  /*1c80*/  USEL UR8, UR8, URZ, UP0 ;  /* 0x0000003f08087287 */ /* 0x000fe40008000000 */
[----:B------:R-:W-:-:S06]  /*1c90*/  ULOP3.LUT UR4, UR39, UR4, URZ, 0x3c, !UPT ;  /* 0x0000000427047292 */ /* 0x000fcc000f8e3c3f */
[----:B------:R-:W-:-:S07]  /*1ca0*/  IMAD.U32 R5, RZ, RZ, UR4 ;  /* 0x00000004ff057e24 */ /* 0x000fce000f8e00ff */
.L_x_28:
[----:B01----:R-:W-:Y:S05]  /*1cb0*/  @!P0 BRA `(.L_x_22) ;  /* 0x0000000000048947 */ /* 0x003fea0003800000 */
[----:B------:R-:W-:Y:S01]  /*1cc0*/  BPT.TRAP 0x1 ;  /* 0x000000040000795c */ /* 0x000fe20000300000 */
.L_x_22:
[----:B------:R-:W-:Y:S01]  /*1cd0*/  ULEA UR4, UR8, UR41, 0x3 ;  /* 0x0000002908047291 */ /* 0x000fe2000f8e183f */
[----:B------:R-:W-:-:S08]  /*1ce0*/  SHF.L.U32 R3, R5, 0x1f, RZ ;  /* 0x0000001f05037819 */ /* 0x000fd000000006ff */
[----:B------:R0:W1:Y:S01]  /*1cf0*/  SYNCS.PHASECHK.TRANS64.TRYWAIT P1, [UR4], R3 ;  /* 0x00000003ff0075a7 */ /* 0x0000620008020144 */
[----:B------:R-:W-:Y:S05]  /*1d00*/  @!P0 BRA `(.L_x_23) ;  /* 0x0000000000048947 */ /* 0x000fea0003800000 */
[----:B------:R-:W-:Y:S01]  /*1d10*/  BPT.TRAP 0x1 ;  /* 0x000000040000795c */ /* 0x000fe20000300000 */
.L_x_23:
[----:B-1----:R-:W-:Y:S05]  /*1d20*/  @P1 BRA `(.L_x_24) ;  /* 0x0000000000081947 */ /* 0x002fea0003800000 */
[----:B------:R-:W1:Y:S02]  /*1d30*/  SYNCS.PHASECHK.TRANS64.TRYWAIT P1, [UR4], R3 ;  /* 0x00000003ff0075a7 */ /* 0x000e640008020144 */
[----:B-1----:R-:W-:Y:S05]  /*1d40*/  @!P1 BRA `(.L_x_25) ;  /* 0x0000004000bc9947 */ /* 0x002fea0003800000 */
.L_x_24:
[----:B------:R-:W-:Y:S01]  /*1d50*/  ULEA UR11, UR8, UR45, 0xa ;  /* 0x0000002d080b7291 */ /* 0x000fe2000f8e503f */
[----:B------:R-:W-:Y:S01]  /*1d60*/  WARPGROUP.ARRIVE ;  /* 0x00000000000079c5 */ /* 0x000fe20000000000 */
[----:B------:R-:W-:Y:S01]  /*1d70*/  ULEA UR10, UR8, UR46, 0xa ;  /* 0x0000002e080a7291 */ /* 0x000fe2000f8e503f */
[----:B------:R-:W-:Y:S01]  /*1d80*/  UMOV UR5, 0x40000040 ;  /* 0x4000004000057882 */ /* 0x000fe20000000000 */
[----:B------:R-:W-:-:S03]  /*1d90*/  UMOV UR7, 0x40000040 ;  /* 0x4000004000077882 */ /* 0x000fc60000000000 */
[----:B------:R-:W-:Y:S02]  /*1da0*/  UMOV UR4, UR11 ;  /* 0x0000000b00047c82 */ /* 0x000fe40008000000 */
[----:B------:R-:W-:Y:S02]  /*1db0*/  UMOV UR6, UR10 ;  /* 0x0000000a00067c82 */ /* 0x000fe40008000000 */
[----:B------:R-:W-:Y:S01]  /*1dc0*/  HGMMA.64x64x16.F32.BF16 R24, gdesc[UR4], R24, gsb0 ;  /* 0x00e00000041879f0 */ /* 0x000fe20008001818 */
        /* <DEDUP_REMOVED lines=51> */
[----:B------:R-:W-:Y:S01]  /*2100*/  BPT.TRAP 0x1 ;  /* 0x000000040000795c */ /* 0x000fe20000300000 */
.L_x_26:
[----:B------:R-:W-:Y:S01]  /*2110*/  ULEA UR4, UR9, UR41, 0x3 ;  /* 0x0000002909047291 */ /* 0x000fe2000f8e183f */
[----:B------:R-:W-:-:S03]  /*2120*/  ISETP.GT.U32.AND P1, PT, R23, 0x1, PT ;  /* 0x000000011700780c */ /* 0x000fc60003f24070 */
[----:B------:R-:W-:-:S04]  /*2130*/  UIADD3 UR4, UR4, 0x38, URZ ;  /* 0x0000003804047890 */ /* 0x000fc8000fffe03f */
[----:B------:R-:W-:-:S09]  /*2140*/  UPRMT UR4, URZ, 0x654, UR4 ;  /* 0x000006543f047896 */ /* 0x000fd20008000004 */
[----:B------:R-:W-:Y:S01]  /*2150*/  SYNCS.ARRIVE.TRANS64.RED.A1T0 RZ, [UR4], RZ ;  /* 0x000000ffffff79a7 */ /* 0x000fe20008100404 */
[----:B------:R-:W-:Y:S05]  /*2160*/  @P1 BRA `(.L_x_27) ;  /* 0x0000000000041947 */ /* 0x000fea0003800000 */
[----:B------:R-:W-:Y:S01]  /*2170*/  BPT.TRAP 0x1 ;  /* 0x000000040000795c */ /* 0x000fe20000300000 */
.L_x_27:
[----:B------:R-:W-:Y:S01]  /*2180*/  UIADD3 UR8, UR8, 0x1, URZ ;  /* 0x0000000108087890 */ /* 0x000fe2000fffe03f */
[C---:B------:R-:W-:Y:S01]  /*2190*/  ISETP.GT.AND P1, PT, R0.reuse, 0x1, PT ;  /* 0x000000010000780c */ /* 0x040fe20003f24270 */
[----:B------:R-:W-:Y:S01]  /*21a0*/  UIADD3 UR9, UR9, 0x1, URZ ;  /* 0x0000000109097890 */ /* 0x000fe2000fffe03f */
[----:B------:R-:W-:Y:S01]  /*21b0*/  VIADD R0, R0, 0xffffffff ;  /* 0xffffffff00007836 */ /* 0x000fe20000000000 */
[----:B------:R-:W-:Y:S02]  /*21c0*/  UISETP.NE.AND UP0, UPT, UR8, 0x7, UPT ;  /* 0x000000070800788c */ /* 0x000fe4000bf05270 */
[----:B------:R-:W-:Y:S02]  /*21d0*/  UISETP.NE.AND UP1, UPT, UR9, 0x7, UPT ;  /* 0x000000070900788c */ /* 0x000fe4000bf25270 */
[----:B------:R-:W-:Y:S02]  /*21e0*/  USEL UR4, URZ, 0x1, UP0 ;  /* 0x000000013f047887 */ /* 0x000fe40008000000 */
[----:B------:R-:W-:-:S02]  /*21f0*/  USEL UR8, UR8, URZ, UP0 ;  /* 0x0000003f08087287 */ /* 0x000fc40008000000 */
[----:B------:R-:W-:Y:S02]  /*2200*/  USEL UR9, UR9, URZ, UP1 ;  /* 0x0000003f09097287 */ /* 0x000fe40008800000 */
[----:B------:R-:W-:Y:S01]  /*2210*/  LOP3.LUT R5, R5, UR4, RZ, 0x3c, !PT ;  /* 0x0000000405057c12 */ /* 0x000fe2000f8e3cff */
[----:B------:R-:W-:Y:S09]  /*2220*/  @P1 BRA `(.L_x_28) ;  /* 0xfffffff800a01947 */ /* 0x000ff2000383ffff */
.L_x_21:
[----:B------:R-:W2:Y:S01]  /*2230*/  LDC R0, c[0x0][0x28c] ;  /* 0x0000a300ff007b82 */ /* 0x000ea20000000800 */
[----:B01----:R-:W-:-:S04]  /*2240*/  IMAD.U32 R3, RZ, RZ, UR49 ;  /* 0x00000031ff037e24 */ /* 0x003fc8000f8e00ff */
[----:B------:R0:W-:Y:S01]  /*2250*/  SYNCS.ARRIVE.TRANS64.A1T0 RZ, [R3+UR48], RZ ;  /* 0x000000ff03ff79a7 */ /* 0x0001e20008100030 */
[----:B--2---:R-:W-:-:S13]  /*2260*/  ISETP.GE.AND P1, PT, R0, 0x1, PT ;  /* 0x000000010000780c */ /* 0x004fda0003f26270 */
[----:B0-----:R-:W-:Y:S05]  /*2270*/  @!P1 BRA `(.L_x_29) ;  /* 0x00000000003c9947 */ /* 0x001fea0003800000 */
[----:B------:R-:W-:Y:S05]  /*2280*/  @!P0 BRA `(.L_x_30) ;  /* 0x0000000000048947 */ /* 0x000fea0003800000 */
[----:B------:R-:W-:Y:S01]  /*2290*/  BPT.TRAP 0x1 ;  /* 0x000000040000795c */ /* 0x000fe20000300000 */
.L_x_30:
[----:B------:R-:W-:Y:S01]  /*22a0*/  UIADD3 UR6, UR38, UR42, URZ ;  /* 0x0000002a26067290 */ /* 0x000fe2000fffe03f */
[----:B------:R-:W-:-:S03]  /*22b0*/  ISETP.GT.U32.AND P0, PT, R23, 0x1, PT ;  /* 0x000000011700780c */ /* 0x000fc60003f04070 */
[----:B------:R-:W-:-:S04]  /*22c0*/  UIMAD.WIDE.U32 UR4, UR6, 0x24924925, URZ ;  /* 0x24924925060478a5 */ /* 0x000fc8000f8e003f */
[----:B------:R-:W-:-:S04]  /*22d0*/  UIADD3 UR4, UR6, -UR5, URZ ;  /* 0x8000000506047290 */ /* 0x000fc8000fffe03f */
[----:B------:R-:W-:-:S04]  /*22e0*/  ULEA.HI UR4, UR4, UR5, URZ, 0x1f ;  /* 0x0000000504047291 */ /* 0x000fc8000f8ff83f */
[----:B------:R-:W-:-:S04]  /*22f0*/  USHF.R.U32.HI UR4, URZ, 0x2, UR4 ;  /* 0x000000023f047899 */ /* 0x000fc80008011604 */
[----:B------:R-:W-:-:S04]  /*2300*/  UIMAD UR4, UR4, -0x7, UR6 ;  /* 0xfffffff9040478a4 */ /* 0x000fc8000f8e0206 */
[----:B------:R-:W-:-:S04]  /*2310*/  ULEA UR4, UR4, UR41, 0x3 ;  /* 0x0000002904047291 */ /* 0x000fc8000f8e183f */
[----:B------:R-:W-:-:S04]  /*2320*/  UIADD3 UR4, UR4, 0x38, URZ ;  /* 0x0000003804047890 */ /* 0x000fc8000fffe03f */
[----:B------:R-:W-:-:S09]  /*2330*/  UPRMT UR4, URZ, 0x654, UR4 ;  /* 0x000006543f047896 */ /* 0x000fd20008000004 */
[----:B------:R-:W-:Y:S01]  /*2340*/  SYNCS.ARRIVE.TRANS64.RED.A1T0 RZ, [UR4], RZ ;  /* 0x000000ffffff79a7 */ /* 0x000fe20008100404 */
[----:B------:R-:W-:Y:S05]  /*2350*/  @P0 BRA `(.L_x_29) ;  /* 0x0000000000040947 */ /* 0x000fea0003800000 */
[----:B------:R-:W-:Y:S01]  /*2360*/  BPT.TRAP 0x1 ;  /* 0x000000040000795c */ /* 0x000fe20000300000 */
.L_x_29:
[----:B------:R-:W-:Y:S01]  /*2370*/  SHF.L.U32 R0, R73, 0x1f, RZ ;  /* 0x0000001f49007819 */ /* 0x000fe200000006ff */
[----:B------:R-:W-:Y:S01]  /*2380*/  UISETP.GE.U32.AND UP1, UPT, UR47, 0x7, UPT ;  /* 0x000000072f00788c */ /* 0x000fe2000bf26070 */
[----:B------:R-:W-:Y:S01]  /*2390*/  SHF.R.S32.HI R9, RZ, 0x1f, R19 ;  /* 0x0000001fff097819 */ /* 0x000fe20000011413 */
[----:B------:R-:W-:Y:S01]  /*23a0*/  UIADD3 UR38, UR38, UR47, URZ ;  /* 0x0000002f26267290 */ /* 0x000fe2000fffe03f */
[----:B------:R-:W0:Y:S03]  /*23b0*/  SYNCS.PHASECHK.TRANS64.TRYWAIT P0, [UR43+0x8], R0 ;  /* 0x00000800ff0075a7 */ /* 0x000e26000800016b */
[----:B------:R-:W-:-:S04]  /*23c0*/  UISETP.GT.U32.AND UP0, UPT, UR38, 0x6, UPT ;  /* 0x000000062600788c */ /* 0x000fc8000bf04070 */
[----:B------:R-:W-:Y:S02]  /*23d0*/  UISETP.LT.U32.AND UP0, UPT, UR47, 0x7, UP0 ;  /* 0x000000072f00788c */ /* 0x000fe40008701070 */
[----:B------:R-:W-:Y:S02]  /*23e0*/  @UP1 UIMAD.WIDE.U32 UR4, UR38, 0x24924925, URZ ;  /* 0x24924925260418a5 */ /* 0x000fe4000f8e003f */
[----:B------:R-:W-:Y:S02]  /*23f0*/  USEL UR6, URZ, 0x1, !UP0 ;  /* 0x000000013f067887 */ /* 0x000fe4000c000000 */
[----:B------:R-:W-:Y:S02]  /*2400*/  @UP1 UIADD3 UR4, UR38, -UR5, URZ ;  /* 0x8000000526041290 */ /* 0x000fe4000fffe03f */
[----:B------:R-:W-:Y:S02]  /*2410*/  ULOP3.LUT UR39, UR39, UR6, URZ, 0x3c, !UPT ;  /* 0x0000000627277292 */ /* 0x000fe4000f8e3c3f */
[----:B------:R-:W-:-:S04]  /*2420*/  @UP1 ULEA.HI UR4, UR4, UR5, URZ, 0x1f ;  /* 0x0000000504041291 */ /* 0x000fc8000f8ff83f */
[----:B------:R-:W-:-:S04]  /*2430*/  @UP1 USHF.R.U32.HI UR4, URZ, 0x2, UR4 ;  /* 0x000000023f041899 */ /* 0x000fc80008011604 */
[----:B------:R-:W-:Y:S01]  /*2440*/  @UP1 ULOP3.LUT UR39, UR39, 0x1, UR4, 0x78, !UPT ;  /* 0x0000000127271892 */ /* 0x000fe2000f8e7804 */
[----:B0-----:R-:W-:Y:S11]  /*2450*/  @!P0 BRA `(.L_x_31) ;  /* 0x0000003c00108947 */ /* 0x001ff60003800000 */
.L_x_124:
[----:B------:R-:W-:Y:S01]  /*2460*/  ULDC.64 UR4, c[0x0][0x5d0] ;  /* 0x0001740000047ab9 */ /* 0x000fe20000000a00 */
[----:B------:R-:W-:Y:S01]  /*2470*/  ULDC UR6, c[0x0][0x284] ;  /* 0x0000a10000067ab9 */ /* 0x000fe20000000800 */
[----:B0-----:R-:W-:Y:S02]  /*2480*/  IMAD R0, R9, UR4, RZ ;  /* 0x0000000409007c24 */ /* 0x001fe4000f8e02ff */
[----:B------:R-:W-:Y:S02]  /*2490*/  IMAD.SHL.U32 R12, R18, 0x40, RZ ;  /* 0x00000040120c7824 */ /* 0x000fe400078e00ff */
[C---:B------:R-:W-:Y:S02]  /*24a0*/  IMAD R3, R19.reuse, UR5, R0 ;  /* 0x0000000513037c24 */ /* 0x040fe4000f8e0200 */
[----:B------:R-:W-:Y:S01]  /*24b0*/  IMAD.SHL.U32 R0, R22, 0x40, RZ ;  /* 0x0000004016007824 */ /* 0x000fe200078e00ff */
[----:B------:R-:W-:Y:S01]  /*24c0*/  SHF.R.S32.HI R13, RZ, 0x1f, R12 ;  /* 0x0000001fff0d7819 */ /* 0x000fe2000001140c */
[----:B------:R-:W-:Y:S01]  /*24d0*/  IMAD.WIDE.U32 R4, R19, UR4, R60 ;  /* 0x0000000413047c25 */ /* 0x000fe2000f8e003c */
[----:B------:R-:W-:-:S02]  /*24e0*/  ULDC.64 UR4, c[0x0][0x5c8] ;  /* 0x0001720000047ab9 */ /* 0x000fc40000000a00 */
[----:B------:R-:W-:Y:S01]  /*24f0*/  ISETP.GE.AND P0, PT, R0, UR6, PT ;  /* 0x0000000600007c0c */ /* 0x000fe2000bf06270 */
[----:B------:R-:W-:Y:S01]  /*2500*/  ULDC UR6, c[0x0][0x288] ;  /* 0x0000a20000067ab9 */ /* 0x000fe20000000800 */
[----:B------:R-:W-:Y:S01]  /*2510*/  IADD3 R4, P1, R12, R4, RZ ;  /* 0x000000040c047210 */ /* 0x000fe20007f3e0ff */
[----:B------:R-:W-:Y:S01]  /*2520*/  IMAD.WIDE R20, R22, 0x40, R58 ;  /* 0x0000004016147825 */ /* 0x000fe200078e023a */
[----:B------:R-:W-:Y:S02]  /*2530*/  ISETP.GE.OR P0, PT, R12, UR6, P0 ;  /* 0x000000060c007c0c */ /* 0x000fe40008706670 */
[----:B------:R-:W-:Y:S01]  /*2540*/  IADD3.X R5, R13, R5, R3, P1, !PT ;  /* 0x000000050d057210 */ /* 0x000fe20000ffe403 */
[----:B------:R-:W-:-:S04]  /*2550*/  IMAD R7, R21, UR4, RZ ;  /* 0x0000000415077c24 */ /* 0x000fc8000f8e02ff */
[C---:B------:R-:W-:Y:S02]  /*2560*/  IMAD R7, R20.reuse, UR5, R7 ;  /* 0x0000000514077c24 */ /* 0x040fe4000f8e0207 */
[----:B------:R-:W-:-:S04]  /*2570*/  IMAD.WIDE.U32 R70, R20, UR4, R4 ;  /* 0x0000000414467c25 */ /* 0x000fc8000f8e0004 */
[----:B------:R-:W-:Y:S05]  /*2580*/  @P0 BRA `(.L_x_32) ;  /* 0x0000002000580947 */ /* 0x000fea0003800000 */
[----:B-----5:R-:W-:Y:S01]  /*2590*/  FSETP.NEU.AND P0, PT, R57, RZ, PT ;  /* 0x000000ff3900720b */ /* 0x020fe20003f0d000 */
[----:B------:R-:W-:Y:S01]  /*25a0*/  IMAD.IADD R22, R65, 0x1, -R12 ;  /* 0x0000000141167824 */ /* 0x000fe200078e0a0c */
[----:B------:R-:W-:Y:S01]  /*25b0*/  BSSY B0, `(.L_x_32) ;  /* 0x0000213000007945 */ /* 0x000fe20003800000 */
[----:B------:R-:W-:Y:S02]  /*25c0*/  IMAD.IADD R0, R69, 0x1, -R0 ;  /* 0x0000000145007824 */ /* 0x000fe400078e0a00 */
[----:B------:R-:W-:Y:S01]  /*25d0*/  IMAD.IADD R7, R71, 0x1, R7 ;  /* 0x0000000147077824 */ /* 0x000fe200078e0207 */
[----:B------:R-:W-:-:S04]  /*25e0*/  ISETP.GT.AND P2, PT, R22, RZ, PT ;  /* 0x000000ff1600720c */ /* 0x000fc80003f44270 */
[----:B------:R-:W-:-:S03]  /*25f0*/  ISETP.GT.AND P1, PT, R0, RZ, P2 ;  /* 0x000000ff0000720c */ /* 0x000fc60001724270 */
[----:B------:R-:W-:Y:S10]  /*2600*/  @!P0 BRA `(.L_x_33) ;  /* 0x0000001400dc8947 */ /* 0x000ff40003800000 */
[----:B------:R-:W0:Y:S01]  /*2610*/  LDC.64 R74, c[0x0][0x5b8] ;  /* 0x00016e00ff4a7b82 */ /* 0x000e220000000a00 */
[----:B------:R-:W-:-:S07]  /*2620*/  ULDC.64 UR4, c[0x0][0x5c0] ;  /* 0x0001700000047ab9 */ /* 0x000fce0000000a00 */
[----:B------:R-:W1:Y:S08]  /*2630*/  LDC.64 R76, c[0x0][0x5b0] ;  /* 0x00016c00ff4c7b82 */ /* 0x000e700000000a00 */
[----:B------:R-:W2:Y:S01]  /*2640*/  LDC.64 R78, c[0x0][0x5a8] ;  /* 0x00016a00ff4e7b82 */ /* 0x000ea20000000a00 */
[-C--:B0-----:R-:W-:Y:S02]  /*2650*/  IMAD R6, R9, R74.reuse, RZ ;  /* 0x0000004a09067224 */ /* 0x081fe400078e02ff */
[----:B------:R-:W-:-:S04]  /*2660*/  IMAD.WIDE.U32 R4, R19, R74, R60 ;  /* 0x0000004a13047225 */ /* 0x000fc800078e003c */
[----:B------:R-:W-:Y:S01]  /*2670*/  IMAD R71, R19, R75, R6 ;  /* 0x0000004b13477224 */ /* 0x000fe200078e0206 */
[----:B------:R-:W-:Y:S01]  /*2680*/  IADD3 R8, P0, R12, R4, RZ ;  /* 0x000000040c087210 */ /* 0x000fe20007f1e0ff */
[----:B-1----:R-:W-:-:S03]  /*2690*/  IMAD R3, R21, R76, RZ ;  /* 0x0000004c15037224 */ /* 0x002fc600078e02ff */
[----:B------:R-:W-:Y:S01]  /*26a0*/  IADD3.X R9, R13, R5, R71, P0, !PT ;  /* 0x000000050d097210 */ /* 0x000fe200007fe447 */
[C---:B------:R-:W-:Y:S02]  /*26b0*/  IMAD R75, R20.reuse, R77, R3 ;  /* 0x0000004d144b7224 */ /* 0x040fe400078e0203 */
[----:B------:R-:W-:-:S04]  /*26c0*/  IMAD.WIDE.U32 R4, R20, R76, R8 ;  /* 0x0000004c14047225 */ /* 0x000fc800078e0008 */
[----:B------:R-:W-:Y:S01]  /*26d0*/  IMAD.IADD R3, R5, 0x1, R75 ;  /* 0x0000000105037824 */ /* 0x000fe200078e024b */
[----:B--2---:R-:W-:-:S04]  /*26e0*/  LEA R10, P0, R4, R78, 0x1 ;  /* 0x0000004e040a7211 */ /* 0x004fc800078008ff */
[----:B------:R-:W-:-:S05]  /*26f0*/  LEA.HI.X R11, R4, R79, R3, 0x1, P0 ;  /* 0x0000004f040b7211 */ /* 0x000fca00000f0c03 */
[----:B------:R-:W2:Y:S01]  /*2700*/  @P1 LDG.E.LTC128B.U16 R3, desc[UR36][R10.64] ;  /* 0x000000240a031981 */ /* 0x000ea2000c1e1520 */
[----:B------:R-:W-:Y:S01]  /*2710*/  IMAD.WIDE.U32 R4, R20, R76, R12 ;  /* 0x0000004c14047225 */ /* 0x000fe200078e000c */
[----:B------:R-:W-:Y:S02]  /*2720*/  BSSY B1, `(.L_x_34) ;  /* 0x0000015000017945 */ /* 0x000fe40003800000 */
[----:B------:R-:W-:-:S04]  /*2730*/  IADD3 R14, P0, R60, R4, RZ ;  /* 0x000000043c0e7210 */ /* 0x000fc80007f1e0ff */
[----:B------:R-:W-:Y:S02]  /*2740*/  IADD3.X R15, R61, R75, R5, P0, !PT ;  /* 0x0000004b3d0f7210 */ /* 0x000fe400007fe405 */
[----:B------:R-:W-:Y:S01]  /*2750*/  LEA R6, P0, R70, UR4, 0x1 ;  /* 0x0000000446067c11 */ /* 0x000fe2000f8008ff */
[----:B------:R-:W-:-:S03]  /*2760*/  IMAD.WIDE.U32 R14, R19, R74, R14 ;  /* 0x0000004a130e7225 */ /* 0x000fc600078e000e */
[----:B------:R-:W-:Y:S02]  /*2770*/  LEA.HI.X R7, R70, UR5, R7, 0x1, P0 ;  /* 0x0000000546077c11 */ /* 0x000fe400080f0c07 */
[----:B------:R-:W-:-:S04]  /*2780*/  ISETP.GT.AND P0, PT, R22, 0x1, PT ;  /* 0x000000011600780c */ /* 0x000fc80003f04270 */
[----:B------:R-:W-:Y:S01]  /*2790*/  ISETP.GT.AND P3, PT, R0, RZ, P0 ;  /* 0x000000ff0000720c */ /* 0x000fe20000764270 */
[----:B--2---:R-:W-:-:S04]  /*27a0*/  IMAD.U32 R4, R3, 0x10000, RZ ;  /* 0x0001000003047824 */ /* 0x004fc800078e00ff */
[----:B------:R-:W-:Y:S01]  /*27b0*/  FMUL R5, R4, R57 ;  /* 0x0000003904057220 */ /* 0x000fe20000400000 */
[----:B------:R-:W-:-:S03]  /*27c0*/  LEA R4, P4, R14, R78, 0x1 ;  /* 0x0000004e0e047211 */ /* 0x000fc600078808ff */
[----:B------:R-:W-:-:S05]  /*27d0*/  FFMA R5, R24, R56, R5 ;  /* 0x0000003818057223 */ /* 0x000fca0000000005 */
[----:B------:R-:W-:Y:S01]  /*27e0*/  F2FP.BF16.F32.PACK_AB R10, RZ, R5 ;  /* 0x00000005ff0a723e */ /* 0x000fe200000010ff */
[----:B------:R-:W-:-:S03]  /*27f0*/  IMAD.IADD R5, R71, 0x1, R15 ;  /* 0x0000000147057824 */ /* 0x000fc600078e020f */
[----:B------:R-:W-:Y:S01]  /*2800*/  PRMT R11, R10, 0x7610, R11 ;  /* 0x000076100a0b7816 */ /* 0x000fe2000000000b */
[----:B------:R-:W-:Y:S01]  /*2810*/  IMAD.SHL.U32 R10, R76, 0x8, RZ ;  /* 0x000000084c0a7824 */ /* 0x000fe200078e00ff */
[----:B------:R-:W-:-:S03]  /*2820*/  LEA.HI.X R5, R14, R79, R5, 0x1, P4 ;  /* 0x0000004f0e057211 */ /* 0x000fc600020f0c05 */
[----:B------:R0:W-:Y:S02]  /*2830*/  @P1 STG.E.U16 desc[UR36][R6.64], R11 ;  /* 0x0000000b06001986 */ /* 0x0001e4000c101524 */
[----:B0-----:R-:W-:Y:S01]  /*2840*/  SHF.L.U64.HI R11, R76, 0x3, R77 ;  /* 0x000000034c0b7819 */ /* 0x001fe2000001024d */
[----:B------:R-:W-:Y:S06]  /*2850*/  @!P3 BRA `(.L_x_35) ;  /* 0x000000000004b947 */ /* 0x000fec0003800000 */
[----:B------:R0:W5:Y:S02]  /*2860*/  LDG.E.LTC128B.U16 R3, desc[UR36][R4.64+0x2] ;  /* 0x0000022404037981 */ /* 0x000164000c1e1520 */
.L_x_35:
[----:B------:R-:W-:Y:S05]  /*2870*/  BSYNC B1 ;  /* 0x0000000000017941 */ /* 0x000fea0003800000 */
.L_x_34:
[----:B------:R-:W-:Y:S01]  /*2880*/  IMAD.WIDE.U32 R10, R20, R76, R10 ;  /* 0x0000004c140a7225 */ /* 0x000fe200078e000a */
[----:B------:R-:W-:Y:S02]  /*2890*/  ISETP.GT.AND P2, PT, R0, 0x8, P2 ;  /* 0x000000080000780c */ /* 0x000fe40001744270 */
[C---:B-----5:R-:W-:Y:S01]  /*28a0*/  PRMT R18, R3.reuse, 0x7610, R18 ;  /* 0x0000761003127816 */ /* 0x060fe20000000012 */
[----:B------:R-:W-:Y:S01]  /*28b0*/  IMAD.U32 R14, R3, 0x10000, RZ ;  /* 0x00010000030e7824 */ /* 0x000fe200078e00ff */
[----:B------:R-:W-:Y:S01]  /*28c0*/  IADD3 R8, P1, R8, R10, RZ ;  /* 0x0000000a08087210 */ /* 0x000fe20007f3e0ff */
[----:B------:R-:W-:Y:S02]  /*28d0*/  IMAD.IADD R75, R75, 0x1, R11 ;  /* 0x000000014b4b7824 */ /* 0x000fe400078e020b */
[----:B------:R-:W-:Y:S02]  /*28e0*/  FMUL R14, R14, R57 ;  /* 0x000000390e0e7220 */ /* 0x000fe40000400000 */
[----:B------:R-:W-:-:S02]  /*28f0*/  IMAD.X R9, R75, 0x1, R9, P1 ;  /* 0x000000014b097824 */ /* 0x000fc400008e0609 */
[----:B------:R-:W-:Y:S01]  /*2900*/  FFMA R25, R25, R56, R14 ;  /* 0x0000003819197223 */ /* 0x000fe2000000000e */
[----:B------:R-:W-:-:S04]  /*2910*/  LEA R14, P1, R8, R78, 0x1 ;  /* 0x0000004e080e7211 */ /* 0x000fc800078208ff */
[----:B------:R-:W-:Y:S02]  /*2920*/  F2FP.BF16.F32.PACK_AB R25, RZ, R25 ;  /* 0x00000019ff19723e */ /* 0x000fe400000010ff */
[----:B------:R-:W-:-:S03]  /*2930*/  LEA.HI.X R15, R8, R79, R9, 0x1, P1 ;  /* 0x0000004f080f7211 */ /* 0x000fc600008f0c09 */
[----:B------:R1:W-:Y:S04]  /*2940*/  @P3 STG.E.U16 desc[UR36][R6.64+0x2], R25 ;  /* 0x0000021906003986 */ /* 0x0003e8000c101524 */
[----:B------:R-:W2:Y:S01]  /*2950*/  @P2 LDG.E.LTC128B.U16 R18, desc[UR36][R14.64] ;  /* 0x000000240e122981 */ /* 0x000ea2000c1e1520 */
[----:B------:R-:W-:Y:S01]  /*2960*/  IADD3 R12, P1, P3, R60, R10, R12 ;  /* 0x0000000a3c0c7210 */ /* 0x000fe20007b3e00c */
[----:B------:R-:W-:Y:S01]  /*2970*/  BSSY B1, `(.L_x_36) ;  /* 0x0000011000017945 */ /* 0x000fe20003800000 */
[C---:B------:R-:W-:Y:S02]  /*2980*/  SHF.L.U64.HI R11, R62.reuse, 0x1, R63 ;  /* 0x000000013e0b7819 */ /* 0x040fe4000001023f */
[----:B------:R-:W-:Y:S02]  /*2990*/  IADD3.X R13, R61, R75, R13, P1, P3 ;  /* 0x0000004b3d0d7210 */ /* 0x000fe40000fe640d */
[----:B------:R-:W-:-:S02]  /*29a0*/  LEA R10, P1, R62, R6, 0x1 ;  /* 0x000000063e0a7211 */ /* 0x000fc400078208ff */
[----:B------:R-:W-:Y:S01]  /*29b0*/  ISETP.GT.AND P0, PT, R0, 0x8, P0 ;  /* 0x000000080000780c */ /* 0x000fe20000704270 */
[----:B------:R-:W-:-:S04]  /*29c0*/  IMAD.WIDE.U32 R12, R19, R74, R12 ;  /* 0x0000004a130c7225 */ /* 0x000fc800078e000c */
[----:B------:R-:W-:Y:S02]  /*29d0*/  IMAD.X R11, R11, 0x1, R7, P1 ;  /* 0x000000010b0b7824 */ /* 0x000fe400008e0607 */
[----:B------:R-:W-:Y:S02]  /*29e0*/  IMAD.IADD R9, R71, 0x1, R13 ;  /* 0x0000000147097824 */ /* 0x000fe400078e020d */
[----:B--2---:R-:W-:-:S04]  /*29f0*/  IMAD.U32 R8, R18, 0x10000, RZ ;  /* 0x0001000012087824 */ /* 0x004fc800078e00ff */
[----:B------:R-:W-:Y:S01]  /*2a00*/  FMUL R3, R8, R57 ;  /* 0x0000003908037220 */ /* 0x000fe20000400000 */
[----:B------:R-:W-:-:S03]  /*2a10*/  LEA R8, P3, R12, R78, 0x1 ;  /* 0x0000004e0c087211 */ /* 0x000fc600078608ff */
[----:B------:R-:W-:Y:S01]  /*2a20*/  FFMA R3, R26, R56, R3 ;  /* 0x000000381a037223 */ /* 0x000fe20000000003 */
[----:B------:R-:W-:-:S04]  /*2a30*/  LEA.HI.X R9, R12, R79, R9, 0x1, P3 ;  /* 0x0000004f0c097211 */ /* 0x000fc800018f0c09 */
[----:B------:R-:W-:-:S05]  /*2a40*/  F2FP.BF16.F32.PACK_AB R3, RZ, R3 ;  /* 0x00000003ff03723e */ /* 0x000fca00000010ff */
[----:B------:R1:W-:Y:S01]  /*2a50*/  @P2 STG.E.U16 desc[UR36][R10.64], R3 ;  /* 0x000000030a002986 */ /* 0x0003e2000c101524 */
[----:B------:R-:W-:Y:S05]  /*2a60*/  @!P0 BRA `(.L_x_37) ;  /* 0x0000000000048947 */ /* 0x000fea0003800000 */
[----:B------:R2:W5:Y:S02]  /*2a70*/  LDG.E.LTC128B.U16 R18, desc[UR36][R8.64+0x2] ;  /* 0x0000022408127981 */ /* 0x000564000c1e1520 */
.L_x_37:
[----:B------:R-:W-:Y:S05]  /*2a80*/  BSYNC B1 ;  /* 0x0000000000017941 */ /* 0x000fea0003800000 */
.L_x_36:
[----:B-----5:R-:W-:Y:S01]  /*2a90*/  IMAD.U32 R12, R18, 0x10000, RZ ;  /* 0x00010000120c7824 */ /* 0x020fe200078e00ff */
[----:B------:R-:W-:Y:S01]  /*2aa0*/  ISETP.GT.AND P1, PT, R22, 0x8, PT ;  /* 0x000000081600780c */ /* 0x000fe20003f24270 */
[----:B------:R-:W-:Y:S02]  /*2ab0*/  BSSY B1, `(.L_x_38) ;  /* 0x0000008000017945 */ /* 0x000fe40003800000 */
[----:B------:R-:W-:Y:S01]  /*2ac0*/  FMUL R12, R12, R57 ;  /* 0x000000390c0c7220 */ /* 0x000fe20000400000 */
[----:B------:R-:W-:-:S03]  /*2ad0*/  ISETP.GT.AND P2, PT, R0, RZ, P1 ;  /* 0x000000ff0000720c */ /* 0x000fc60000f44270 */
[----:B------:R-:W-:-:S05]  /*2ae0*/  FFMA R12, R27, R56, R12 ;  /* 0x000000381b0c7223 */ /* 0x000fca000000000c */
[----:B------:R-:W-:-:S05]  /*2af0*/  F2FP.BF16.F32.PACK_AB R12, RZ, R12 ;  /* 0x0000000cff0c723e */ /* 0x000fca00000010ff */
[----:B------:R3:W-:Y:S01]  /*2b00*/  @P0 STG.E.U16 desc[UR36][R10.64+0x2], R12 ;  /* 0x0000020c0a000986 */ /* 0x0007e2000c101524 */
[----:B------:R-:W-:Y:S05]  /*2b10*/  @!P2 BRA `(.L_x_39) ;  /* 0x000000000004a947 */ /* 0x000fea0003800000 */
[----:B------:R4:W5:Y:S02]  /*2b20*/  LDG.E.LTC128B.U16 R18, desc[UR36][R4.64+0x10] ;  /* 0x0000102404127981 */ /* 0x000964000c1e1520 */
.L_x_39:
[----:B------:R-:W-:Y:S05]  /*2b30*/  BSYNC B1 ;  /* 0x0000000000017941 */ /* 0x000fea0003800000 */
.L_x_38:
[----:B---3-5:R-:W-:Y:S01]  /*2b40*/  IMAD.U32 R12, R18, 0x10000, RZ ;  /* 0x00010000120c7824 */ /* 0x028fe200078e00ff */
[----:B------:R-:W-:Y:S01]  /*2b50*/  ISETP.GT.AND P0, PT, R22, 0x9, PT ;  /* 0x000000091600780c */ /* 0x000fe20003f04270 */
[----:B------:R-:W-:Y:S02]  /*2b60*/  BSSY B1, `(.L_x_40) ;  /* 0x0000008000017945 */ /* 0x000fe40003800000 */
[----:B-1----:R-:W-:Y:S01]  /*2b70*/  FMUL R3, R12, R57 ;  /* 0x000000390c037220 */ /* 0x002fe20000400000 */
[----:B------:R-:W-:-:S03]  /*2b80*/  ISETP.GT.AND P3, PT, R0, RZ, P0 ;  /* 0x000000ff0000720c */ /* 0x000fc60000764270 */
[----:B------:R-:W-:-:S05]  /*2b90*/  FFMA R3, R28, R56, R3 ;  /* 0x000000381c037223 */ /* 0x000fca0000000003 */
[----:B------:R-:W-:-:S05]  /*2ba0*/  F2FP.BF16.F32.PACK_AB R3, RZ, R3 ;  /* 0x00000003ff03723e */ /* 0x000fca00000010ff */
[----:B------:R1:W-:Y:S01]  /*2bb0*/  @P2 STG.E.U16 desc[UR36][R6.64+0x10], R3 ;  /* 0x0000100306002986 */ /* 0x0003e2000c101524 */
[----:B------:R-:W-:Y:S05]  /*2bc0*/  @!P3 BRA `(.L_x_41) ;  /* 0x000000000004b947 */ /* 0x000fea0003800000 */
[----:B------:R3:W5:Y:S02]  /*2bd0*/  LDG.E.LTC128B.U16 R18, desc[UR36][R4.64+0x12] ;  /* 0x0000122404127981 */ /* 0x000764000c1e1520 */
.L_x_41:
[----:B------:R-:W-:Y:S05]  /*2be0*/  BSYNC B1 ;  /* 0x0000000000017941 */ /* 0x000fea0003800000 */
.L_x_40:
[----:B-----5:R-:W-:Y:S01]  /*2bf0*/  IMAD.U32 R12, R18, 0x10000, RZ ;  /* 0x00010000120c7824 */ /* 0x020fe200078e00ff */
[----:B------:R-:W-:Y:S01]  /*2c00*/  ISETP.GT.AND P1, PT, R0, 0x8, P1 ;  /* 0x000000080000780c */ /* 0x000fe20000f24270 */
[----:B------:R-:W-:Y:S02]  /*2c10*/  BSSY B1, `(.L_x_42) ;  /* 0x0000007000017945 */ /* 0x000fe40003800000 */
[----:B------:R-:W-:-:S04]  /*2c20*/  FMUL R12, R12, R57 ;  /* 0x000000390c0c7220 */ /* 0x000fc80000400000 */
[----:B------:R-:W-:-:S05]  /*2c30*/  FFMA R12, R29, R56, R12 ;  /* 0x000000381d0c7223 */ /* 0x000fca000000000c */
[----:B------:R-:W-:-:S05]  /*2c40*/  F2FP.BF16.F32.PACK_AB R12, RZ, R12 ;  /* 0x0000000cff0c723e */ /* 0x000fca00000010ff */
[----:B------:R0:W-:Y:S01]  /*2c50*/  @P3 STG.E.U16 desc[UR36][R6.64+0x12], R12 ;  /* 0x0000120c06003986 */ /* 0x0001e2000c101524 */
[----:B------:R-:W-:Y:S05]  /*2c60*/  @!P1 BRA `(.L_x_43) ;  /* 0x0000000000049947 */ /* 0x000fea0003800000 */
[----:B------:R0:W5:Y:S02]  /*2c70*/  LDG.E.LTC128B.U16 R18, desc[UR36][R8.64+0x10] ;  /* 0x0000102408127981 */ /* 0x000164000c1e1520 */
.L_x_43:
[----:B------:R-:W-:Y:S05]  /*2c80*/  BSYNC B1 ;  /* 0x0000000000017941 */ /* 0x000fea0003800000 */
.L_x_42:
[----:B0----5:R-:W-:Y:S01]  /*2c90*/  IMAD.U32 R12, R18, 0x10000, RZ ;  /* 0x00010000120c7824 */ /* 0x021fe200078e00ff */
[----:B------:R-:W-:Y:S01]  /*2ca0*/  ISETP.GT.AND P0, PT, R0, 0x8, P0 ;  /* 0x000000080000780c */ /* 0x000fe20000704270 */
[----:B------:R-:W-:Y:S02]  /*2cb0*/  BSSY B1, `(.L_x_44) ;  /* 0x0000007000017945 */ /* 0x000fe40003800000 */
[----:B-1----:R-:W-:-:S04]  /*2cc0*/  FMUL R3, R12, R57 ;  /* 0x000000390c037220 */ /* 0x002fc80000400000 */
[----:B------:R-:W-:-:S05]  /*2cd0*/  FFMA R3, R30, R56, R3 ;  /* 0x000000381e037223 */ /* 0x000fca0000000003 */
[----:B------:R-:W-:-:S05]  /*2ce0*/  F2FP.BF16.F32.PACK_AB R3, RZ, R3 ;  /* 0x00000003ff03723e */ /* 0x000fca00000010ff */
[----:B------:R0:W-:Y:S01]  /*2cf0*/  @P1 STG.E.U16 desc[UR36][R10.64+0x10], R3 ;  /* 0x000010030a001986 */ /* 0x0001e2000c101524 */
[----:B------:R-:W-:Y:S05]  /*2d00*/  @!P0 BRA `(.L_x_45) ;  /* 0x0000000000048947 */ /* 0x000fea0003800000 */
[----:B------:R1:W5:Y:S02]  /*2d10*/  LDG.E.LTC128B.U16 R18, desc[UR36][R8.64+0x12] ;  /* 0x0000122408127981 */ /* 0x000364000c1e1520 */
.L_x_45:
[----:B------:R-:W-:Y:S05]  /*2d20*/  BSYNC B1 ;  /* 0x0000000000017941 */ /* 0x000fea0003800000 */
.L_x_44:
        /* <DEDUP_REMOVED lines=10> */
.L_x_47:
[----:B------:R-:W-:Y:S05]  /*2dd0*/  BSYNC B1 ;  /* 0x0000000000017941 */ /* 0x000fea0003800000 */
.L_x_46:
[----:B0----5:R-:W-:Y:S01]  /*2de0*/  IMAD.U32 R12, R18, 0x10000, RZ ;  /* 0x00010000120c7824 */ /* 0x021fe200078e00ff */
        /* <DEDUP_REMOVED lines=9> */
.L_x_49:
[----:B------:R-:W-:Y:S05]  /*2e80*/  BSYNC B1 ;  /* 0x0000000000017941 */ /* 0x000fea0003800000 */
.L_x_48:
        /* <DEDUP_REMOVED lines=9> */
.L_x_51:
[----:B------:R-:W-:Y:S05]  /*2f20*/  BSYNC B1 ;  /* 0x0000000000017941 */ /* 0x000fea0003800000 */
.L_x_50:
[----:B0----5:R-:W-:Y:S01]  /*2f30*/  IMAD.U32 R12, R18, 0x10000, RZ ;  /* 0x00010000120c7824 */ /* 0x021fe200078e00ff */
        /* <DEDUP_REMOVED lines=8> */
.L_x_53:
[----:B------:R-:W-:Y:S05]  /*2fc0*/  BSYNC B1 ;  /* 0x0000000000017941 */ /* 0x000fea0003800000 */
.L_x_52:
        /* <DEDUP_REMOVED lines=10> */
.L_x_55:
[----:B------:R-:W-:Y:S05]  /*3070*/  BSYNC B1 ;  /* 0x0000000000017941 */ /* 0x000fea0003800000 */
.L_x_54:
        /* <DEDUP_REMOVED lines=10> */
.L_x_57:
[----:B------:R-:W-:Y:S05]  /*3120*/  BSYNC B1 ;  /* 0x0000000000017941 */ /* 0x000fea0003800000 */
.L_x_56:
        /* <DEDUP_REMOVED lines=9> */
.L_x_59:
[----:B------:R-:W-:Y:S05]  /*31c0*/  BSYNC B1 ;  /* 0x0000000000017941 */ /* 0x000fea0003800000 */
.L_x_58:
        /* <DEDUP_REMOVED lines=9> */
.L_x_61:
[----:B------:R-:W-:Y:S05]  /*3260*/  BSYNC B1 ;  /* 0x0000000000017941 */ /* 0x000fea0003800000 */
.L_x_60:
        /* <DEDUP_REMOVED lines=10> */
.L_x_63:
[----:B------:R-:W-:Y:S05]  /*3310*/  BSYNC B1 ;  /* 0x0000000000017941 */ /* 0x000fea0003800000 */
.L_x_62:
        /* <DEDUP_REMOVED lines=10> */
.L_x_65:
[----:B------:R-:W-:Y:S05]  /*33c0*/  BSYNC B1 ;  /* 0x0000000000017941 */ /* 0x000fea0003800000 */
.L_x_64:
        /* <DEDUP_REMOVED lines=9> */
.L_x_67:
[----:B------:R-:W-:Y:S05]  /*3460*/  BSYNC B1 ;  /* 0x0000000000017941 */ /* 0x000fea0003800000 */
.L_x_66:
        /* <DEDUP_REMOVED lines=9> */
.L_x_69:
[----:B------:R-:W-:Y:S05]  /*3500*/  BSYNC B1 ;  /* 0x0000000000017941 */ /* 0x000fea0003800000 */
.L_x_68:
        /* <DEDUP_REMOVED lines=10> */
.L_x_71:
[----:B------:R-:W-:Y:S05]  /*35b0*/  BSYNC B1 ;  /* 0x0000000000017941 */ /* 0x000fea0003800000 */
.L_x_70:
        /* <DEDUP_REMOVED lines=10> */
.L_x_73:
[----:B------:R-:W-:Y:S05]  /*3660*/  BSYNC B1 ;  /* 0x0000000000017941 */ /* 0x000fea0003800000 */
.L_x_72:
        /* <DEDUP_REMOVED lines=9> */
.L_x_75:
[----:B------:R-:W-:Y:S05]  /*3700*/  BSYNC B1 ;  /* 0x0000000000017941 */ /* 0x000fea0003800000 */
.L_x_74:
        /* <DEDUP_REMOVED lines=9> */
.L_x_77:
[----:B------:R-:W-:Y:S05]  /*37a0*/  BSYNC B1 ;  /* 0x0000000000017941 */ /* 0x000fea0003800000 */
.L_x_76:
        /* <DEDUP_REMOVED lines=10> */
.L_x_79:
[----:B------:R-:W-:Y:S05]  /*3850*/  BSYNC B1 ;  /* 0x0000000000017941 */ /* 0x000fea0003800000 */
.L_x_78:
        /* <DEDUP_REMOVED lines=10> */
.L_x_81:
[----:B------:R-:W-:Y:S05]  /*3900*/  BSYNC B1 ;  /* 0x0000000000017941 */ /* 0x000fea0003800000 */
.L_x_80:
        /* <DEDUP_REMOVED lines=9> */
.L_x_83:
[----:B------:R-:W-:Y:S05]  /*39a0*/  BSYNC B1 ;  /* 0x0000000000017941 */ /* 0x000fea0003800000 */
.L_x_82:
        /* <DEDUP_REMOVED lines=9> */
.L_x_85:
[----:B------:R-:W-:Y:S05]  /*3a40*/  BSYNC B1 ;  /* 0x0000000000017941 */ /* 0x000fea0003800000 */
.L_x_84:
        /* <DEDUP_REMOVED lines=10> */
.L_x_87:
[----:B------:R-:W-:Y:S05]  /*3af0*/  BSYNC B1 ;  /* 0x0000000000017941 */ /* 0x000fea0003800000 */
.L_x_86:
        /* <DEDUP_REMOVED lines=10> */
.L_x_89:
[----:B------:R-:W-:Y:S05]  /*3ba0*/  BSYNC B1 ;  /* 0x0000000000017941 */ /* 0x000fea0003800000 */
.L_x_88:
[----:B0--345:R-:W-:Y:S01]  /*3bb0*/  IMAD.U32 R4, R18, 0x10000, RZ ;  /* 0x0001000012047824 */ /* 0x039fe200078e00ff */
        /* <DEDUP_REMOVED lines=8> */
.L_x_91:
[----:B------:R-:W-:Y:S05]  /*3c40*/  BSYNC B1 ;  /* 0x0000000000017941 */ /* 0x000fea0003800000 */
.L_x_90:
[----:B0----5:R-:W-:Y:S01]  /*3c50*/  IMAD.U32 R4, R18, 0x10000, RZ ;  /* 0x0001000012047824 */ /* 0x021fe200078e00ff */
[----:B------:R-:W-:Y:S01]  /*3c60*/  ISETP.GT.AND P0, PT, R0, 0x8, P0 ;  /* 0x000000080000780c */ /* 0x000fe20000704270 */
[----:B------:R-:W-:Y:S01]  /*3c70*/  @P1 IMAD.MOV.U32 R5, RZ, RZ, R11 ;  /* 0x000000ffff051224 */ /* 0x000fe200078e000b */
[----:B------:R-:W-:Y:S01]  /*3c80*/  BSSY B1, `(.L_x_92) ;  /* 0x0000008000017945 */ /* 0x000fe20003800000 */
[----:B------:R-:W-:Y:S01]  /*3c90*/  FMUL R3, R4, R57 ;  /* 0x0000003904037220 */ /* 0x000fe20000400000 */
[----:B------:R-:W-:-:S03]  /*3ca0*/  @P1 IMAD.MOV.U32 R4, RZ, RZ, R10 ;  /* 0x000000ffff041224 */ /* 0x000fc600078e000a */
[----:B------:R-:W-:-:S05]  /*3cb0*/  FFMA R3, R54, R56, R3 ;  /* 0x0000003836037223 */ /* 0x000fca0000000003 */
[----:B------:R-:W-:-:S05]  /*3cc0*/  F2FP.BF16.F32.PACK_AB R3, RZ, R3 ;  /* 0x00000003ff03723e */ /* 0x000fca00000010ff */
[----:B------:R0:W-:Y:S01]  /*3cd0*/  @P1 STG.E.U16 desc[UR36][R4.64+0x70], R3 ;  /* 0x0000700304001986 */ /* 0x0001e2000c101524 */
[----:B------:R-:W-:Y:S05]  /*3ce0*/  @!P0 BRA `(.L_x_93) ;  /* 0x0000000000048947 */ /* 0x000fea0003800000 */
[----:B------:R4:W5:Y:S02]  /*3cf0*/  LDG.E.LTC128B.U16 R18, desc[UR36][R8.64+0x72] ;  /* 0x0000722408127981 */ /* 0x000964000c1e1520 */
.L_x_93:
[----:B------:R-:W-:Y:S05]  /*3d00*/  BSYNC B1 ;  /* 0x0000000000017941 */ /* 0x000fea0003800000 */
.L_x_92:
[----:B------:R-:W-:Y:S05]  /*3d10*/  @!P0 BRA `(.L_x_94) ;  /* 0x0000000800708947 */ /* 0x000fea0003800000 */
[----:B-----5:R-:W-:-:S04]  /*3d20*/  IMAD.U32 R18, R18, 0x10000, RZ ;  /* 0x0001000012127824 */ /* 0x020fc800078e00ff */
[----:B------:R-:W-:-:S04]  /*3d30*/  FMUL R18, R18, R57 ;  /* 0x0000003912127220 */ /* 0x000fc80000400000 */
[----:B------:R-:W-:-:S05]  /*3d40*/  FFMA R18, R55, R56, R18 ;  /* 0x0000003837127223 */ /* 0x000fca0000000012 */
[----:B------:R-:W-:-:S05]  /*3d50*/  F2FP.BF16.F32.PACK_AB R18, RZ, R18 ;  /* 0x00000012ff12723e */ /* 0x000fca00000010ff */
[----:B------:R0:W-:Y:S01]  /*3d60*/  STG.E.U16 desc[UR36][R10.64+0x72], R18 ;  /* 0x000072120a007986 */ /* 0x0001e2000c101524 */
[----:B------:R-:W-:Y:S05]  /*3d70*/  BRA `(.L_x_94) ;  /* 0x0000000800587947 */ /* 0x000fea0003800000 */
.L_x_33:
[----:B------:R-:W-:Y:S01]  /*3d80*/  ISETP.GT.AND P3, PT, R22, 0x1, PT ;  /* 0x000000011600780c */ /* 0x000fe20003f64270 */
[----:B------:R-:W-:Y:S01]  /*3d90*/  ULDC.64 UR4, c[0x0][0x5c0] ;  /* 0x0001700000047ab9 */ /* 0x000fe20000000a00 */
[-C--:B------:R-:W-:Y:S01]  /*3da0*/  FMUL R24, R24, R56.reuse ;  /* 0x0000003818187220 */ /* 0x080fe20000400000 */
[----:B------:R-:W-:Y:S01]  /*3db0*/  LEA R4, P4, R70, UR4, 0x1 ;  /* 0x0000000446047c11 */ /* 0x000fe2000f8808ff */
[-C--:B------:R-:W-:Y:S01]  /*3dc0*/  FMUL R25, R25, R56.reuse ;  /* 0x0000003819197220 */ /* 0x080fe20000400000 */
[----:B------:R-:W-:Y:S01]  /*3dd0*/  ISETP.GT.AND P0, PT, R0, RZ, P3 ;  /* 0x000000ff0000720c */ /* 0x000fe20001f04270 */
[----:B------:R-:W-:Y:S01]  /*3de0*/  FMUL R26, R26, R56 ;  /* 0x000000381a1a7220 */ /* 0x000fe20000400000 */
[----:B------:R-:W-:Y:S01]  /*3df0*/  F2FP.BF16.F32.PACK_AB R24, RZ, R24 ;  /* 0x00000018ff18723e */ /* 0x000fe200000010ff */
[-C--:B------:R-:W-:Y:S01]  /*3e00*/  FMUL R27, R27, R56.reuse ;  /* 0x000000381b1b7220 */ /* 0x080fe20000400000 */
[----:B------:R-:W-:Y:S01]  /*3e10*/  LEA.HI.X R5, R70, UR5, R7, 0x1, P4 ;  /* 0x0000000546057c11 */ /* 0x000fe2000a0f0c07 */
[-C--:B------:R-:W-:Y:S01]  /*3e20*/  FMUL R28, R28, R56.reuse ;  /* 0x000000381c1c7220 */ /* 0x080fe20000400000 */
[----:B------:R-:W-:Y:S01]  /*3e30*/  F2FP.BF16.F32.PACK_AB R25, RZ, R25 ;  /* 0x00000019ff19723e */ /* 0x000fe200000010ff */
[-C--:B------:R-:W-:Y:S01]  /*3e40*/  FMUL R29, R29, R56.reuse ;  /* 0x000000381d1d7220 */ /* 0x080fe20000400000 */
[----:B------:R-:W-:Y:S01]  /*3e50*/  ISETP.GT.AND P2, PT, R0, 0x8, P2 ;  /* 0x000000080000780c */ /* 0x000fe20001744270 */
[----:B------:R-:W-:Y:S01]  /*3e60*/  @P1 STG.E.U16 desc[UR36][R4.64], R24 ;  /* 0x0000001804001986 */ /* 0x000fe2000c101524 */
[----:B------:R-:W-:Y:S01]  /*3e70*/  ISETP.GT.AND P1, PT, R22, 0x8, PT ;  /* 0x000000081600780c */ /* 0x000fe20003f24270 */
[----:B------:R-:W-:Y:S01]  /*3e80*/  FMUL R30, R30, R56 ;  /* 0x000000381e1e7220 */ /* 0x000fe20000400000 */
[C---:B------:R-:W-:Y:S01]  /*3e90*/  SHF.L.U64.HI R3, R62.reuse, 0x1, R63 ;  /* 0x000000013e037819 */ /* 0x040fe2000001023f */
[----:B------:R-:W-:Y:S01]  /*3ea0*/  @P0 STG.E.U16 desc[UR36][R4.64+0x2], R25 ;  /* 0x0000021904000986 */ /* 0x000fe2000c101524 */
[----:B------:R-:W-:Y:S01]  /*3eb0*/  LEA R6, P5, R62, R4, 0x1 ;  /* 0x000000043e067211 */ /* 0x000fe200078a08ff */
[-C--:B------:R-:W-:Y:S01]  /*3ec0*/  FMUL R31, R31, R56.reuse ;  /* 0x000000381f1f7220 */ /* 0x080fe20000400000 */
[----:B------:R-:W-:Y:S01]  /*3ed0*/  ISETP.GT.AND P3, PT, R0, 0x8, P3 ;  /* 0x000000080000780c */ /* 0x000fe20001f64270 */
[-C--:B------:R-:W-:Y:S01]  /*3ee0*/  FMUL R32, R32, R56.reuse ;  /* 0x0000003820207220 */ /* 0x080fe20000400000 */
[----:B------:R-:W-:Y:S01]  /*3ef0*/  ISETP.GT.AND P0, PT, R22, 0x9, PT ;  /* 0x000000091600780c */ /* 0x000fe20003f04270 */
[----:B------:R-:W-:Y:S01]  /*3f00*/  IMAD.X R7, R3, 0x1, R5, P5 ;  /* 0x0000000103077824 */ /* 0x000fe200028e0605 */
[----:B------:R-:W-:Y:S01]  /*3f10*/  ISETP.GT.AND P4, PT, R0, RZ, P1 ;  /* 0x000000ff0000720c */ /* 0x000fe20000f84270 */
[----:B------:R-:W-:Y:S01]  /*3f20*/  FMUL R33, R33, R56 ;  /* 0x0000003821217220 */ /* 0x000fe20000400000 */
[----:B------:R-:W-:Y:S01]  /*3f30*/  F2FP.BF16.F32.PACK_AB R26, RZ, R26 ;  /* 0x0000001aff1a723e */ /* 0x000fe200000010ff */
[-C--:B------:R-:W-:Y:S01]  /*3f40*/  FMUL R34, R34, R56.reuse ;  /* 0x0000003822227220 */ /* 0x080fe20000400000 */
[----:B------:R-:W-:Y:S01]  /*3f50*/  ISETP.GT.AND P5, PT, R0, RZ, P0 ;  /* 0x000000ff0000720c */ /* 0x000fe200007a4270 */
[----:B------:R-:W-:Y:S01]  /*3f60*/  FMUL R35, R35, R56 ;  /* 0x0000003823237220 */ /* 0x000fe20000400000 */
[----:B------:R-:W-:Y:S01]  /*3f70*/  F2FP.BF16.F32.PACK_AB R27, RZ, R27 ;  /* 0x0000001bff1b723e */ /* 0x000fe200000010ff */
[----:B------:R-:W-:Y:S01]  /*3f80*/  @P2 STG.E.U16 desc[UR36][R6.64], R26 ;  /* 0x0000001a06002986 */ /* 0x000fe2000c101524 */
[----:B------:R-:W-:Y:S01]  /*3f90*/  F2FP.BF16.F32.PACK_AB R28, RZ, R28 ;  /* 0x0000001cff1c723e */ /* 0x000fe200000010ff */
[-C--:B------:R-:W-:Y:S01]  /*3fa0*/  FMUL R36, R36, R56.reuse ;  /* 0x0000003824247220 */ /* 0x080fe20000400000 */
[----:B------:R-:W-:Y:S01]  /*3fb0*/  ISETP.GT.AND P2, PT, R0, 0x8, P1 ;  /* 0x000000080000780c */ /* 0x000fe20000f44270 */
[----:B------:R-:W-:Y:S01]  /*3fc0*/  @P3 STG.E.U16 desc[UR36][R6.64+0x2], R27 ;  /* 0x0000021b06003986 */ /* 0x000fe2000c101524 */
[----:B------:R-:W-:Y:S01]  /*3fd0*/  ISETP.GT.AND P1, PT, R22, 0x10, PT ;  /* 0x000000101600780c */ /* 0x000fe20003f24270 */
[-C--:B------:R-:W-:Y:S01]  /*3fe0*/  FMUL R37, R37, R56.reuse ;  /* 0x0000003825257220 */ /* 0x080fe20000400000 */
[----:B------:R-:W-:Y:S01]  /*3ff0*/  F2FP.BF16.F32.PACK_AB R29, RZ, R29 ;  /* 0x0000001dff1d723e */ /* 0x000fe200000010ff */
[----:B------:R-:W-:Y:S01]  /*4000*/  @P4 STG.E.U16 desc[UR36][R4.64+0x10], R28 ;  /* 0x0000101c04004986 */ /* 0x000fe2000c101524 */
[----:B------:R-:W-:Y:S01]  /*4010*/  ISETP.GT.AND P3, PT, R0, 0x8, P0 ;  /* 0x000000080000780c */ /* 0x000fe20000764270 */
[-C--:B------:R-:W-:Y:S01]  /*4020*/  FMUL R38, R38, R56.reuse ;  /* 0x0000003826267220 */ /* 0x080fe20000400000 */
[----:B------:R-:W-:Y:S01]  /*4030*/  ISETP.GT.AND P0, PT, R22, 0x11, PT ;  /* 0x000000111600780c */ /* 0x000fe20003f04270 */
[----:B------:R-:W-:Y:S01]  /*4040*/  @P5 STG.E.U16 desc[UR36][R4.64+0x12], R29 ;  /* 0x0000121d04005986 */ /* 0x000fe2000c101524 */
        /* <DEDUP_REMOVED lines=40> */
[C---:B------:R-:W-:Y:S01]  /*42d0*/  ISETP.GT.AND P4, PT, R0.reuse, RZ, P1 ;  /* 0x000000ff0000720c */ /* 0x040fe20000f84270 */
[-C--:B------:R-:W-:Y:S01]  /*42e0*/  FMUL R51, R51, R56.reuse ;  /* 0x0000003833337220 */ /* 0x080fe20000400000 */
[----:B------:R-:W-:Y:S01]  /*42f0*/  ISETP.GT.AND P5, PT, R0, RZ, P0 ;  /* 0x000000ff0000720c */ /* 0x000fe200007a4270 */
[----:B------:R-:W-:Y:S01]  /*4300*/  FMUL R52, R52, R56 ;  /* 0x0000003834347220 */ /* 0x000fe20000400000 */
[----:B------:R-:W-:Y:S01]  /*4310*/  F2FP.BF16.F32.PACK_AB R38, RZ, R38 ;  /* 0x00000026ff26723e */ /* 0x000fe200000010ff */
[-C--:B------:R-:W-:Y:S01]  /*4320*/  FMUL R53, R53, R56.reuse ;  /* 0x0000003835357220 */ /* 0x080fe20000400000 */
[----:B------:R-:W-:Y:S01]  /*4330*/  F2FP.BF16.F32.PACK_AB R39, RZ, R39 ;  /* 0x00000027ff27723e */ /* 0x000fe200000010ff */
[----:B------:R-:W-:Y:S01]  /*4340*/  FMUL R54, R54, R56 ;  /* 0x0000003836367220 */ /* 0x000fe20000400000 */
[----:B------:R-:W-:Y:S01]  /*4350*/  F2FP.BF16.F32.PACK_AB R40, RZ, R40 ;  /* 0x00000028ff28723e */ /* 0x000fe200000010ff */
[----:B------:R-:W-:Y:S01]  /*4360*/  @P2 STG.E.U16 desc[UR36][R6.64+0x30], R38 ;  /* 0x0000302606002986 */ /* 0x000fe2000c101524 */
[----:B------:R-:W-:Y:S01]  /*4370*/  F2FP.BF16.F32.PACK_AB R41, RZ, R41 ;  /* 0x00000029ff29723e */ /* 0x000fe200000010ff */
[----:B------:R-:W-:Y:S01]  /*4380*/  FMUL R55, R55, R56 ;  /* 0x0000003837377220 */ /* 0x000fe20000400000 */
[C---:B------:R-:W-:Y:S01]  /*4390*/  ISETP.GT.AND P1, PT, R0.reuse, 0x8, P1 ;  /* 0x000000080000780c */ /* 0x040fe20000f24270 */
[----:B------:R-:W-:Y:S01]  /*43a0*/  @P3 STG.E.U16 desc[UR36][R6.64+0x32], R39 ;  /* 0x0000322706003986 */ /* 0x000fe2000c101524 */
[----:B------:R-:W-:-:S02]  /*43b0*/  ISETP.GT.AND P2, PT, R0, 0x8, P0 ;  /* 0x000000080000780c */ /* 0x000fc40000744270 */
[----:B------:R-:W-:Y:S01]  /*43c0*/  F2FP.BF16.F32.PACK_AB R42, RZ, R42 ;  /* 0x0000002aff2a723e */ /* 0x000fe200000010ff */
[----:B------:R-:W-:Y:S01]  /*43d0*/  @P4 STG.E.U16 desc[UR36][R4.64+0x40], R40 ;  /* 0x0000402804004986 */ /* 0x000fe2000c101524 */
[C---:B------:R-:W-:Y:S02]  /*43e0*/  ISETP.GT.AND P4, PT, R22.reuse, 0x28, PT ;  /* 0x000000281600780c */ /* 0x040fe40003f84270 */
[----:B------:R-:W-:Y:S01]  /*43f0*/  ISETP.GT.AND P0, PT, R22, 0x29, PT ;  /* 0x000000291600780c */ /* 0x000fe20003f04270 */
[----:B------:R-:W-:Y:S01]  /*4400*/  @P5 STG.E.U16 desc[UR36][R4.64+0x42], R41 ;  /* 0x0000422904005986 */ /* 0x000fe2000c101524 */
[----:B------:R-:W-:Y:S02]  /*4410*/  ISETP.GT.AND P5, PT, R0, RZ, P4 ;  /* 0x000000ff0000720c */ /* 0x000fe400027a4270 */
[----:B------:R-:W-:Y:S01]  /*4420*/  F2FP.BF16.F32.PACK_AB R43, RZ, R43 ;  /* 0x0000002bff2b723e */ /* 0x000fe200000010ff */
[----:B------:R-:W-:Y:S01]  /*4430*/  @P1 STG.E.U16 desc[UR36][R6.64+0x40], R42 ;  /* 0x0000402a06001986 */ /* 0x000fe2000c101524 */
[----:B------:R-:W-:-:S02]  /*4440*/  F2FP.BF16.F32.PACK_AB R44, RZ, R44 ;  /* 0x0000002cff2c723e */ /* 0x000fc400000010ff */
[C---:B------:R-:W-:Y:S01]  /*4450*/  ISETP.GT.AND P3, PT, R0.reuse, RZ, P0 ;  /* 0x000000ff0000720c */ /* 0x040fe20000764270 */
[----:B------:R-:W-:Y:S01]  /*4460*/  @P2 STG.E.U16 desc[UR36][R6.64+0x42], R43 ;  /* 0x0000422b06002986 */ /* 0x000fe2000c101524 */
[C---:B------:R-:W-:Y:S02]  /*4470*/  ISETP.GT.AND P4, PT, R0.reuse, 0x8, P4 ;  /* 0x000000080000780c */ /* 0x040fe40002784270 */
[----:B------:R-:W-:Y:S02]  /*4480*/  F2FP.BF16.F32.PACK_AB R45, RZ, R45 ;  /* 0x0000002dff2d723e */ /* 0x000fe400000010ff */
[----:B------:R-:W-:Y:S01]  /*4490*/  F2FP.BF16.F32.PACK_AB R46, RZ, R46 ;  /* 0x0000002eff2e723e */ /* 0x000fe200000010ff */
[----:B------:R-:W-:Y:S01]  /*44a0*/  @P5 STG.E.U16 desc[UR36][R4.64+0x50], R44 ;  /* 0x0000502c04005986 */ /* 0x000fe2000c101524 */
[----:B------:R-:W-:Y:S02]  /*44b0*/  ISETP.GT.AND P5, PT, R0, 0x8, P0 ;  /* 0x000000080000780c */ /* 0x000fe400007a4270 */
[----:B------:R-:W-:-:S02]  /*44c0*/  F2FP.BF16.F32.PACK_AB R47, RZ, R47 ;  /* 0x0000002fff2f723e */ /* 0x000fc400000010ff */
[C---:B------:R-:W-:Y:S01]  /*44d0*/  ISETP.GT.AND P2, PT, R22.reuse, 0x31, PT ;  /* 0x000000311600780c */ /* 0x040fe20003f44270 */
[----:B------:R-:W-:Y:S01]  /*44e0*/  @P3 STG.E.U16 desc[UR36][R4.64+0x52], R45 ;  /* 0x0000522d04003986 */ /* 0x000fe2000c101524 */
[----:B------:R-:W-:Y:S02]  /*44f0*/  ISETP.GT.AND P3, PT, R22, 0x30, PT ;  /* 0x000000301600780c */ /* 0x000fe40003f64270 */
[----:B------:R-:W-:Y:S01]  /*4500*/  F2FP.BF16.F32.PACK_AB R48, RZ, R48 ;  /* 0x00000030ff30723e */ /* 0x000fe200000010ff */
[----:B------:R-:W-:Y:S01]  /*4510*/  @P4 STG.E.U16 desc[UR36][R6.64+0x50], R46 ;  /* 0x0000502e06004986 */ /* 0x000fe2000c101524 */
[C---:B------:R-:W-:Y:S02]  /*4520*/  ISETP.GT.AND P4, PT, R0.reuse, RZ, P2 ;  /* 0x000000ff0000720c */ /* 0x040fe40001784270 */
[----:B------:R-:W-:Y:S01]  /*4530*/  F2FP.BF16.F32.PACK_AB R49, RZ, R49 ;  /* 0x00000031ff31723e */ /* 0x000fe200000010ff */
[----:B------:R-:W-:Y:S01]  /*4540*/  @P5 STG.E.U16 desc[UR36][R6.64+0x52], R47 ;  /* 0x0000522f06005986 */ /* 0x000fe2000c101524 */
[----:B------:R-:W-:-:S02]  /*4550*/  ISETP.GT.AND P5, PT, R0, RZ, P3 ;  /* 0x000000ff0000720c */ /* 0x000fc40001fa4270 */
[C---:B------:R-:W-:Y:S02]  /*4560*/  ISETP.GT.AND P1, PT, R22.reuse, 0x38, PT ;  /* 0x000000381600780c */ /* 0x040fe40003f24270 */
[----:B------:R-:W-:Y:S02]  /*4570*/  ISETP.GT.AND P0, PT, R22, 0x39, PT ;  /* 0x000000391600780c */ /* 0x000fe40003f04270 */
[C---:B------:R-:W-:Y:S02]  /*4580*/  ISETP.GT.AND P3, PT, R0.reuse, 0x8, P3 ;  /* 0x000000080000780c */ /* 0x040fe40001f64270 */
[C---:B------:R-:W-:Y:S02]  /*4590*/  ISETP.GT.AND P2, PT, R0.reuse, 0x8, P2 ;  /* 0x000000080000780c */ /* 0x040fe40001744270 */
[----:B------:R-:W-:Y:S02]  /*45a0*/  F2FP.BF16.F32.PACK_AB R50, RZ, R50 ;  /* 0x00000032ff32723e */ /* 0x000fe400000010ff */
[----:B------:R-:W-:Y:S01]  /*45b0*/  F2FP.BF16.F32.PACK_AB R51, RZ, R51 ;  /* 0x00000033ff33723e */ /* 0x000fe200000010ff */
[----:B------:R-:W-:Y:S01]  /*45c0*/  @P5 STG.E.U16 desc[UR36][R4.64+0x60], R48 ;  /* 0x0000603004005986 */ /* 0x000fe2000c101524 */
[----:B------:R-:W-:-:S02]  /*45d0*/  ISETP.GT.AND P5, PT, R0, RZ, P0 ;  /* 0x000000ff0000720c */ /* 0x000fc400007a4270 */
[C---:B------:R-:W-:Y:S01]  /*45e0*/  ISETP.GT.AND P0, PT, R0.reuse, 0x8, P0 ;  /* 0x000000080000780c */ /* 0x040fe20000704270 */
[----:B------:R-:W-:Y:S01]  /*45f0*/  @P4 STG.E.U16 desc[UR36][R4.64+0x62], R49 ;  /* 0x0000623104004986 */ /* 0x000fe2000c101524 */
[C---:B------:R-:W-:Y:S02]  /*4600*/  ISETP.GT.AND P4, PT, R0.reuse, RZ, P1 ;  /* 0x000000ff0000720c */ /* 0x040fe40000f84270 */
[----:B------:R-:W-:Y:S01]  /*4610*/  ISETP.GT.AND P1, PT, R0, 0x8, P1 ;  /* 0x000000080000780c */ /* 0x000fe20000f24270 */
[----:B------:R-:W-:Y:S01]  /*4620*/  @P3 STG.E.U16 desc[UR36][R6.64+0x60], R50 ;  /* 0x0000603206003986 */ /* 0x000fe2000c101524 */
[----:B------:R-:W-:Y:S02]  /*4630*/  F2FP.BF16.F32.PACK_AB R52, RZ, R52 ;  /* 0x00000034ff34723e */ /* 0x000fe400000010ff */
[----:B------:R-:W-:Y:S01]  /*4640*/  F2FP.BF16.F32.PACK_AB R53, RZ, R53 ;  /* 0x00000035ff35723e */ /* 0x000fe200000010ff */
[----:B------:R-:W-:Y:S01]  /*4650*/  @P2 STG.E.U16 desc[UR36][R6.64+0x62], R51 ;  /* 0x0000623306002986 */ /* 0x000fe2000c101524 */
[----:B------:R-:W-:-:S02]  /*4660*/  F2FP.BF16.F32.PACK_AB R54, RZ, R54 ;  /* 0x00000036ff36723e */ /* 0x000fc400000010ff */
[----:B------:R-:W-:-:S03]  /*4670*/  F2FP.BF16.F32.PACK_AB R55, RZ, R55 ;  /* 0x00000037ff37723e */ /* 0x000fc600000010ff */
[----:B------:R-:W-:Y:S04]  /*4680*/  @P4 STG.E.U16 desc[UR36][R4.64+0x70], R52 ;  /* 0x0000703404004986 */ /* 0x000fe8000c101524 */
[----:B------:R0:W-:Y:S02]  /*4690*/  @P5 STG.E.U16 desc[UR36][R4.64+0x72], R53 ;  /* 0x0000723504005986 */ /* 0x0001e4000c101524 */
[----:B0-----:R-:W-:Y:S02]  /*46a0*/  @P1 IMAD.MOV.U32 R4, RZ, RZ, R6 ;  /* 0x000000ffff041224 */ /* 0x001fe400078e0006 */
[----:B------:R-:W-:-:S05]  /*46b0*/  @P1 IMAD.MOV.U32 R5, RZ, RZ, R7 ;  /* 0x000000ffff051224 */ /* 0x000fca00078e0007 */
[----:B------:R0:W-:Y:S04]  /*46c0*/  @P1 STG.E.U16 desc[UR36][R4.64+0x70], R54 ;  /* 0x0000703604001986 */ /* 0x0001e8000c101524 */
[----:B------:R0:W-:Y:S02]  /*46d0*/  @P0 STG.E.U16 desc[UR36][R6.64+0x72], R55 ;  /* 0x0000723706000986 */ /* 0x0001e4000c101524 */
.L_x_94:
[----:B------:R-:W-:Y:S05]  /*46e0*/  BSYNC B0 ;  /* 0x0000000000007941 */ /* 0x000fea0003800000 */
.L_x_32:
[----:B0-----:R-:W2:Y:S01]  /*46f0*/  LDL.64 R4, [R1] ;  /* 0x0000000001047983 */ /* 0x001ea20000100a00 */
[----:B------:R-:W-:Y:S01]  /*4700*/  ULDC.64 UR4, c[0x0][0x650] ;  /* 0x0001940000047ab9 */ /* 0x000fe20000000a00 */
[----:B------:R-:W-:Y:S02]  /*4710*/  IMAD.U32 R0, RZ, RZ, UR44 ;  /* 0x0000002cff007e24 */ /* 0x000fe4000f8e00ff */
[----:B------:R-:W-:Y:S02]  /*4720*/  IMAD.MOV.U32 R22, RZ, RZ, -0x1 ;  /* 0xffffffffff167424 */ /* 0x000fe400078e00ff */
[----:B------:R0:W-:Y:S01]  /*4730*/  SYNCS.ARRIVE.TRANS64.A1T0 RZ, [R0+UR48], RZ ;  /* 0x000000ff00ff79a7 */ /* 0x0001e20008100030 */
[----:B-----5:R-:W-:Y:S02]  /*4740*/  IMAD.MOV.U32 R18, RZ, RZ, -0x1 ;  /* 0xffffffffff127424 */ /* 0x020fe400078e00ff */
[----:B------:R-:W-:Y:S01]  /*4750*/  IMAD.MOV.U32 R19, RZ, RZ, -0x1 ;  /* 0xffffffffff137424 */ /* 0x000fe200078e00ff */
[----:B0-----:R-:W-:-:S02]  /*4760*/  PRMT R0, RZ, 0x7610, R0 ;  /* 0x00007610ff007816 */ /* 0x001fc40000000000 */
[----:B--2---:R-:W-:-:S05]  /*4770*/  LEA R16, P0, R4, R16, 0x1 ;  /* 0x0000001004107211 */ /* 0x004fca00078008ff */
[----:B------:R-:W-:Y:S01]  /*4780*/  IMAD.X R17, R66, 0x1, R17, P0 ;  /* 0x0000000142117824 */ /* 0x000fe200000e0611 */
[----:B------:R-:W-:-:S04]  /*4790*/  ISETP.GE.U32.AND P0, PT, R16, UR4, PT ;  /* 0x0000000410007c0c */ /* 0x000fc8000bf06070 */
[----:B------:R-:W-:-:S13]  /*47a0*/  ISETP.GE.U32.AND.EX P0, PT, R17, UR5, PT, P0 ;  /* 0x0000000511007c0c */ /* 0x000fda000bf06100 */
[----:B------:R-:W-:Y:S05]  /*47b0*/  @P0 BRA `(.L_x_95) ;  /* 0x00000004004c0947 */ /* 0x000fea0003800000 */
[----:B------:R-:W0:Y:S01]  /*47c0*/  LDC.64 R10, c[0x0][0x628] ;  /* 0x00018a00ff0a7b82 */ /* 0x000e220000000a00 */
[----:B------:R-:W2:Y:S01]  /*47d0*/  S2R R12, SR_CTAID.X ;  /* 0x00000000000c7919 */ /* 0x000ea20000002500 */
[----:B-1-34-:R-:W-:Y:S02]  /*47e0*/  IMAD.MOV.U32 R8, RZ, RZ, R16 ;  /* 0x000000ffff087224 */ /* 0x01afe400078e0010 */
[----:B------:R-:W-:Y:S01]  /*47f0*/  IMAD.MOV.U32 R9, RZ, RZ, R17 ;  /* 0x000000ffff097224 */ /* 0x000fe200078e0011 */
[----:B------:R-:W1:Y:S03]  /*4800*/  S2R R18, SR_CTAID.Y ;  /* 0x0000000000127919 */ /* 0x000e660000002600 */
[----:B------:R-:W3:Y:S08]  /*4810*/  LDC R0, c[0x0][0x630] ;  /* 0x00018c00ff007b82 */ /* 0x000ef00000000800 */
[----:B------:R-:W4:Y:S01]  /*4820*/  LDC.64 R14, c[0x0][0x620] ;  /* 0x00018800ff0e7b82 */ /* 0x000f220000000a00 */
[----:B0-----:R-:W-:-:S04]  /*4830*/  ISETP.NE.U32.AND P0, PT, R10, RZ, PT ;  /* 0x000000ff0a00720c */ /* 0x001fc80003f05070 */
[----:B------:R-:W-:-:S13]  /*4840*/  ISETP.NE.AND.EX P0, PT, R11, RZ, PT, P0 ;  /* 0x000000ff0b00720c */ /* 0x000fda0003f05300 */
[----:B-1234-:R-:W-:Y:S05]  /*4850*/  @!P0 BRA `(.L_x_96) ;  /* 0x0000000000288947 */ /* 0x01efea0003800000 */
[----:B------:R-:W0:Y:S02]  /*4860*/  LDC R3, c[0x0][0x634] ;  /* 0x00018d00ff037b82 */ /* 0x000e240000000800 */
[----:B0-----:R-:W-:-:S05]  /*4870*/  IADD3 R3, P0, R16, R3, RZ ;  /* 0x0000000310037210 */ /* 0x001fca0007f1e0ff */
        /* <DEDUP_REMOVED lines=8> */
.L_x_96:
[-CC-:B------:R-:W-:Y:S01]  /*4900*/  SHF.R.U64 R19, R8, R0.reuse, R9.reuse ;  /* 0x0000000008137219 */ /* 0x180fe20000001209 */
[----:B------:R-:W0:Y:S01]  /*4910*/  LDC.64 R24, c[0x0][0x640] ;  /* 0x00019000ff187b82 */ /* 0x000e220000000a00 */
[----:B------:R-:W-:Y:S01]  /*4920*/  SHF.R.U32.HI R0, RZ, R0, R9 ;  /* 0x00000000ff007219 */ /* 0x000fe20000011609 */
[----:B------:R-:W-:Y:S01]  /*4930*/  ULDC UR4, c[0x0][0x150] ;  /* 0x0000540000047ab9 */ /* 0x000fe20000000800 */
[----:B------:R-:W-:Y:S02]  /*4940*/  IADD3 R3, P0, RZ, -R19, RZ ;  /* 0x80000013ff037210 */ /* 0x000fe40007f1e0ff */
[----:B------:R-:W-:-:S03]  /*4950*/  I2FP.F32.U32 R7, R12 ;  /* 0x0000000c00077245 */ /* 0x000fc60000201000 */
[----:B------:R-:W1:Y:S01]  /*4960*/  LDC R6, c[0x0][0x618] ;  /* 0x00018600ff067b82 */ /* 0x000e620000000800 */
[----:B------:R-:W-:Y:S02]  /*4970*/  IMAD.X R5, RZ, RZ, ~R0, P0 ;  /* 0x000000ffff057224 */ /* 0x000fe400000e0e00 */
[----:B------:R-:W-:Y:S01]  /*4980*/  FMUL R7, R7, UR4 ;  /* 0x0000000407077c20 */ /* 0x000fe20008400000 */
[----:B------:R-:W-:Y:S01]  /*4990*/  ULDC UR4, c[0x0][0x154] ;  /* 0x0000550000047ab9 */ /* 0x000fe20000000800 */
[-C--:B------:R-:W-:Y:S02]  /*49a0*/  IMAD R0, R5, R14.reuse, RZ ;  /* 0x0000000e05007224 */ /* 0x080fe400078e02ff */
[C---:B------:R-:W-:Y:S01]  /*49b0*/  IMAD.WIDE.U32 R4, R3.reuse, R14, R16 ;  /* 0x0000000e03047225 */ /* 0x040fe200078e0010 */
[----:B------:R-:W2:Y:S01]  /*49c0*/  LDC R8, c[0x0][0x608] ;  /* 0x00018200ff087b82 */ /* 0x000ea20000000800 */
[----:B------:R-:W3:Y:S02]  /*49d0*/  F2I.U32.TRUNC.NTZ R7, R7 ;  /* 0x0000000700077305 */ /* 0x000ee4000020f000 */
[----:B------:R-:W-:Y:S01]  /*49e0*/  IMAD R3, R3, R15, R0 ;  /* 0x0000000f03037224 */ /* 0x000fe200078e0200 */
[----:B------:R-:W-:-:S03]  /*49f0*/  I2FP.F32.U32 R0, R18 ;  /* 0x0000001200007245 */ /* 0x000fc60000201000 */
[----:B------:R-:W-:Y:S01]  /*4a00*/  IMAD.IADD R3, R5, 0x1, R3 ;  /* 0x0000000105037824 */ /* 0x000fe200078e0203 */
[----:B------:R-:W4:Y:S01]  /*4a10*/  LDC R11, c[0x0][0x658] ;  /* 0x00019600ff0b7b82 */ /* 0x000f220000000800 */
[----:B0-----:R-:W-:-:S04]  /*4a20*/  ISETP.NE.U32.AND P0, PT, R24, RZ, PT ;  /* 0x000000ff1800720c */ /* 0x001fc80003f05070 */
[----:B------:R-:W-:-:S03]  /*4a30*/  ISETP.NE.AND.EX P0, PT, R25, RZ, PT, P0 ;  /* 0x000000ff1900720c */ /* 0x000fc60003f05300 */
[----:B------:R-:W0:Y:S01]  /*4a40*/  LDC R9, c[0x0][0x144] ;  /* 0x00005100ff097b82 */ /* 0x000e220000000800 */
[-C--:B-1----:R-:W-:Y:S01]  /*4a50*/  SHF.R.U64 R10, R4, R6.reuse, R3 ;  /* 0x00000006040a7219 */ /* 0x082fe20000001203 */
[----:B---3--:R-:W-:Y:S01]  /*4a60*/  IMAD.MOV R7, RZ, RZ, -R7 ;  /* 0x000000ffff077224 */ /* 0x008fe200078e0a07 */
[----:B------:R-:W-:Y:S01]  /*4a70*/  SHF.R.U32.HI R3, RZ, R6, R3 ;  /* 0x00000006ff037219 */ /* 0x000fe20000011603 */
[----:B------:R-:W-:-:S04]  /*4a80*/  FMUL R6, R0, UR4 ;  /* 0x0000000400067c20 */ /* 0x000fc80008400000 */
[----:B------:R-:W1:Y:S01]  /*4a90*/  LDC R21, c[0x0][0x148] ;  /* 0x00005200ff157b82 */ /* 0x000e620000000800 */
[----:B------:R3:W0:Y:S01]  /*4aa0*/  F2I.U32.TRUNC.NTZ R14, R6 ;  /* 0x00000006000e7305 */ /* 0x000622000020f000 */
[-CC-:B--2---:R-:W-:Y:S02]  /*4ab0*/  SHF.R.U64 R13, R10, R8.reuse, R3.reuse ;  /* 0x000000080a0d7219 */ /* 0x184fe40000001203 */
[----:B------:R-:W-:-:S04]  /*4ac0*/  SHF.R.U32.HI R0, RZ, R8, R3 ;  /* 0x00000008ff007219 */ /* 0x000fc80000011603 */
[----:B------:R-:W2:Y:S01]  /*4ad0*/  LDC R20, c[0x0][0x648] ;  /* 0x00019200ff147b82 */ /* 0x000ea20000000800 */
[-CC-:B----4-:R-:W-:Y:S02]  /*4ae0*/  SHF.R.U64 R15, R13, R11.reuse, R0.reuse ;  /* 0x0000000b0d0f7219 */ /* 0x190fe40000001200 */
[----:B------:R-:W-:-:S03]  /*4af0*/  SHF.R.U32.HI R5, RZ, R11, R0 ;  /* 0x0000000bff057219 */ /* 0x000fc60000011600 */
[----:B------:R-:W-:Y:S02]  /*4b00*/  IMAD.MOV.U32 R4, RZ, RZ, R15 ;  /* 0x000000ffff047224 */ /* 0x000fe400078e000f */
[----:B------:R-:W4:Y:S01]  /*4b10*/  LDC R26, c[0x0][0x638] ;  /* 0x00018e00ff1a7b82 */ /* 0x000f220000000800 */
[----:B0-----:R-:W-:-:S07]  /*4b20*/  IMAD R22, R9, R7, R12 ;  /* 0x0000000709167224 */ /* 0x001fce00078e020c */
[----:B------:R-:W0:Y:S08]  /*4b30*/  LDC R27, c[0x0][0x610] ;  /* 0x00018400ff1b7b82 */ /* 0x000e300000000800 */
[----:B------:R-:W0:Y:S01]  /*4b40*/  LDC R28, c[0x0][0x600] ;  /* 0x00018000ff1c7b82 */ /* 0x000e220000000800 */
[----:B-123--:R-:W-:Y:S05]  /*4b50*/  @!P0 BRA `(.L_x_97) ;  /* 0x0000000000288947 */ /* 0x00efea0003800000 */
[----:B------:R-:W1:Y:S02]  /*4b60*/  LDC R0, c[0x0][0x64c] ;  /* 0x00019300ff007b82 */ /* 0x000e640000000800 */
[----:B-1----:R-:W-:-:S05]  /*4b70*/  IADD3 R3, P0, R15, R0, RZ ;  /* 0x000000000f037210 */ /* 0x002fca0007f1e0ff */
        /* <DEDUP_REMOVED lines=8> */
.L_x_97:
[----:B------:R-:W-:Y:S01]  /*4c00*/  ISETP.NE.AND P0, PT, R2, 0x1, PT ;  /* 0x000000010200780c */ /* 0x000fe20003f05270 */
[----:B------:R-:W-:Y:S01]  /*4c10*/  IMAD.MOV R14, RZ, RZ, -R14 ;  /* 0x000000ffff0e7224 */ /* 0x000fe200078e0a0e */
[----:B------:R-:W-:Y:S02]  /*4c20*/  SHF.R.U64 R0, R4, R20, R5 ;  /* 0x0000001404007219 */ /* 0x000fe40000001205 */
[----:B------:R-:W-:Y:S02]  /*4c30*/  LOP3.LUT R3, R13, R68, RZ, 0xc0, !PT ;  /* 0x000000440d037212 */ /* 0x000fe400078ec0ff */
[----:B------:R-:W-:Y:S01]  /*4c40*/  LOP3.LUT R5, R10, R67, RZ, 0xc0, !PT ;  /* 0x000000430a057212 */ /* 0x000fe200078ec0ff */
[----:B------:R-:W-:Y:S02]  /*4c50*/  IMAD.MOV R4, RZ, RZ, -R0 ;  /* 0x000000ffff047224 */ /* 0x000fe400078e0a00 */
[----:B------:R-:W-:Y:S02]  /*4c60*/  IMAD R3, R64, R0, R3 ;  /* 0x0000000040037224 */ /* 0x000fe400078e0203 */
[----:B----4-:R-:W-:-:S02]  /*4c70*/  IMAD R0, R4, R26, R15 ;  /* 0x0000001a04007224 */ /* 0x010fc400078e020f */
[----:B------:R-:W-:Y:S02]  /*4c80*/  @P0 IMAD R22, R21, R14, R18 ;  /* 0x0000000e15160224 */ /* 0x000fe400078e0212 */
[----:B------:R-:W-:Y:S02]  /*4c90*/  IMAD.MOV.U32 R4, RZ, RZ, 0x1 ;  /* 0x00000001ff047424 */ /* 0x000fe400078e00ff */
[----:B0-----:R-:W-:Y:S02]  /*4ca0*/  IMAD R22, R3, R27, R22 ;  /* 0x0000001b03167224 */ /* 0x001fe400078e0216 */
[----:B------:R-:W-:Y:S01]  /*4cb0*/  IMAD R3, R0, R28, R5 ;  /* 0x0000001c00037224 */ /* 0x000fe200078e0205 */
[----:B------:R-:W-:-:S04]  /*4cc0*/  PRMT R0, R4, 0x7610, R0 ;  /* 0x0000761004007816 */ /* 0x000fc80000000000 */
[----:B------:R-:W-:Y:S02]  /*4cd0*/  SEL R18, R3, R22, !P0 ;  /* 0x0000001603127207 */ /* 0x000fe40004000000 */
[----:B------:R-:W-:-:S07]  /*4ce0*/  SEL R22, R22, R3, !P0 ;  /* 0x0000000316167207 */ /* 0x000fce0004000000 */
.L_x_95:
[----:B------:R-:W-:Y:S01]  /*4cf0*/  UIMAD.WIDE.U32 UR4, UR38, 0x24924925, URZ ;  /* 0x24924925260478a5 */ /* 0x000fe2000f8e003f */
[----:B------:R-:W-:Y:S02]  /*4d00*/  LOP3.LUT P0, RZ, R0, 0xff, RZ, 0xc0, !PT ;  /* 0x000000ff00ff7812 */ /* 0x000fe4000780c0ff */
[----:B------:R-:W-:Y:S01]  /*4d10*/  LOP3.LUT R73, R73, 0x1, RZ, 0x3c, !PT ;  /* 0x0000000149497812 */ /* 0x000fe200078e3cff */
[----:B------:R-:W-:-:S04]  /*4d20*/  UIADD3 UR4, UR38, -UR5, URZ ;  /* 0x8000000526047290 */ /* 0x000fc8000fffe03f */
[----:B------:R-:W-:-:S04]  /*4d30*/  ULEA.HI UR4, UR4, UR5, URZ, 0x1f ;  /* 0x0000000504047291 */ /* 0x000fc8000f8ff83f */
[----:B------:R-:W-:-:S04]  /*4d40*/  USHF.R.U32.HI UR4, URZ, 0x2, UR4 ;  /* 0x000000023f047899 */ /* 0x000fc80008011604 */
[----:B------:R-:W-:Y:S01]  /*4d50*/  UIMAD UR38, UR4, -0x7, UR38 ;  /* 0xfffffff9042678a4 */ /* 0x000fe2000f8e0226 */
[----:B------:R-:W-:Y:S11]  /*4d60*/  @P0 BRA `(.L_x_98) ;  /* 0xffffffc8002c0947 */ /* 0x000ff6000383ffff */
[----:B------:R-:W-:Y:S05]  /*4d70*/  EXIT ;  /* 0x000000000000794d */ /* 0x000fea0003800000 */
.L_x_13:
[----:B------:R-:W-:-:S08]  /*4d80*/  ISETP.NE.AND P0, PT, R14, RZ, PT ;  /* 0x000000ff0e00720c */ /* 0x000fd00003f05270 */
[----:B0-----:R-:W0:-:S00]  /*4d90*/  USETMAXREG.DEALLOC.CTAPOOL 0x28 ;  /* 0x00000028000079c8 */ /* 0x001e0000080e0500 */
[----:B------:R-:W-:Y:S05]  /*4da0*/  @P0 EXIT ;  /* 0x000000000000094d */ /* 0x000fea0003800000 */
[----:B0-----:R-:W-:Y:S01]  /*4db0*/  LOP3.LUT P0, RZ, R3, 0xff, RZ, 0xc0, !PT ;  /* 0x000000ff03ff7812 */ /* 0x001fe2000780c0ff */
[----:B------:R-:W-:Y:S02]  /*4dc0*/  IMAD.MOV.U32 R3, RZ, RZ, 0x1 ;  /* 0x00000001ff037424 */ /* 0x000fe400078e00ff */
[----:B------:R-:W-:-:S10]  /*4dd0*/  IMAD.MOV.U32 R8, RZ, RZ, RZ ;  /* 0x000000ffff087224 */ /* 0x000fd400078e00ff */
[----:B------:R-:W-:Y:S05]  /*4de0*/  @!P0 BRA `(.L_x_99) ;  /* 0x0000000c003c8947 */ /* 0x000fea0003800000 */
[----:B------:R-:W-:Y:S01]  /*4df0*/  LOP3.LUT P0, RZ, R4, 0x1f, RZ, 0xc0, !PT ;  /* 0x0000001f04ff7812 */ /* 0x000fe2000780c0ff */
[----:B------:R-:W-:Y:S01]  /*4e00*/  ULDC UR5, c[0x0][0x658] ;  /* 0x0001960000057ab9 */ /* 0x000fe20000000800 */
[----:B------:R-:W-:Y:S01]  /*4e10*/  UMOV UR6, 0xffffffff ;  /* 0xffffffff00067882 */ /* 0x000fe20000000000 */
[----:B------:R-:W-:Y:S01]  /*4e20*/  BSSY B0, `(.L_x_99) ;  /* 0x00000cb000007945 */ /* 0x000fe20003800000 */
[----:B------:R-:W-:Y:S01]  /*4e30*/  USHF.L.U32 UR6, UR6, UR5, URZ ;  /* 0x0000000506067299 */ /* 0x000fe2000800063f */
[C---:B------:R-:W-:Y:S01]  /*4e40*/  ISETP.NE.AND P2, PT, R5.reuse, RZ, PT ;  /* 0x000000ff0500720c */ /* 0x040fe20003f45270 */
[----:B------:R-:W-:Y:S01]  /*4e50*/  UMOV UR7, 0x1 ;  /* 0x0000000100077882 */ /* 0x000fe20000000000 */
[----:B------:R-:W-:Y:S01]  /*4e60*/  ISETP.NE.OR P0, PT, R5, RZ, !P0 ;  /* 0x000000ff0500720c */ /* 0x000fe20004705670 */
[----:B------:R-:W-:Y:S01]  /*4e70*/  IMAD.MOV.U32 R10, RZ, RZ, 0x1 ;  /* 0x00000001ff0a7424 */ /* 0x000fe200078e00ff */
[----:B------:R-:W-:Y:S01]  /*4e80*/  LOP3.LUT R9, R23, 0x2, RZ, 0xfc, !PT ;  /* 0x0000000217097812 */ /* 0x000fe200078efcff */
[----:B------:R-:W-:Y:S01]  /*4e90*/  IMAD.MOV.U32 R3, RZ, RZ, 0x1 ;  /* 0x00000001ff037424 */ /* 0x000fe200078e00ff */
[----:B------:R-:W-:Y:S01]  /*4ea0*/  ULDC UR4, c[0x0][0x600] ;  /* 0x0001800000047ab9 */ /* 0x000fe20000000800 */
[----:B------:R-:W-:Y:S01]  /*4eb0*/  IMAD.MOV.U32 R8, RZ, RZ, RZ ;  /* 0x000000ffff087224 */ /* 0x000fe200078e00ff */
[----:B------:R-:W-:-:S02]  /*4ec0*/  USHF.L.U32 UR13, UR7, UR5, URZ ;  /* 0x00000005070d7299 */ /* 0x000fc4000800063f */
[----:B------:R-:W-:Y:S02]  /*4ed0*/  UIADD3 UR21, UR40, 0x1, URZ ;  /* 0x0000000128157890 */ /* 0x000fe4000fffe03f */
[----:B------:R-:W-:Y:S02]  /*4ee0*/  UIADD3 UR4, UR4, -0x1, URZ ;  /* 0xffffffff04047890 */ /* 0x000fe4000fffe03f */
[----:B------:R-:W-:Y:S01]  /*4ef0*/  ULOP3.LUT UR5, URZ, UR6, URZ, 0x33, !UPT ;  /* 0x000000063f057292 */ /* 0x000fe2000f8e333f */
[----:B------:R-:W-:-:S11]  /*4f00*/  ULDC.64 UR22, c[0x0][0x198] ;  /* 0x0000660000167ab9 */ /* 0x000fd60000000a00 */
.L_x_111:
[----:B------:R-:W-:-:S03]  /*4f10*/  UMOV UR6, 0xffffffff ;  /* 0xffffffff00067882 */ /* 0x000fc60000000000 */
[----:B------:R-:W-:Y:S05]  /*4f20*/  BRA.DIV UR6, `(.L_x_100) ;  /* 0x0000001206747947 */ /* 0x000fea000b800000 */
[----:B------:R-:W-:-:S13]  /*4f30*/  ELECT P6, URZ, PT ;  /* 0x00000000003f782f */ /* 0x000fda00038c0000 */
.L_x_127:
[----:B------:R-:W0:Y:S01]  /*4f40*/  LDC R4, c[0x0][0x28c] ;  /* 0x0000a300ff047b82 */ /* 0x000e220000000800 */
[----:B------:R-:W-:Y:S01]  /*4f50*/  BSSY B1, `(.L_x_101) ;  /* 0x0000041000017945 */ /* 0x000fe20003800000 */
[----:B0-----:R-:W-:-:S13]  /*4f60*/  ISETP.LT.OR P6, PT, R4, 0x1, !P6 ;  /* 0x000000010400780c */ /* 0x001fda00077c1670 */
[----:B------:R-:W-:Y:S05]  /*4f70*/  @P6 BRA `(.L_x_102) ;  /* 0x0000000000f86947 */ /* 0x000fea0003800000 */
[----:B------:R-:W-:Y:S02]  /*4f80*/  IMAD.SHL.U32 R22, R22, 0x40, RZ ;  /* 0x0000004016167824 */ /* 0x000fe400078e00ff */
[----:B------:R-:W-:Y:S02]  /*4f90*/  IMAD.SHL.U32 R18, R18, 0x40, RZ ;  /* 0x0000004012127824 */ /* 0x000fe400078e00ff */
[----:B------:R-:W-:Y:S02]  /*4fa0*/  IMAD.MOV.U32 R13, RZ, RZ, RZ ;  /* 0x000000ffff0d7224 */ /* 0x000fe400078e00ff */
[----:B------:R-:W-:Y:S02]  /*4fb0*/  IMAD.U32 R14, RZ, RZ, UR21 ;  /* 0x00000015ff0e7e24 */ /* 0x000fe4000f8e00ff */
[----:B------:R-:W-:Y:S02]  /*4fc0*/  IMAD.MOV.U32 R4, RZ, RZ, R3 ;  /* 0x000000ffff047224 */ /* 0x000fe400078e0003 */
[----:B------:R-:W-:-:S07]  /*4fd0*/  IMAD.MOV.U32 R5, RZ, RZ, R8 ;  /* 0x000000ffff057224 */ /* 0x000fce00078e0008 */
.L_x_106:
[----:B------:R-:W0:Y:S01]  /*4fe0*/  S2R R7, SR_CgaCtaId ;  /* 0x0000000000077919 */ /* 0x000e220000008800 */
[----:B------:R-:W-:-:S04]  /*4ff0*/  MOV R6, 0x400 ;  /* 0x0000040000067802 */ /* 0x000fc80000000f00 */
[----:B0-----:R-:W-:Y:S02]  /*5000*/  LEA R12, R7, R6, 0x18 ;  /* 0x00000006070c7211 */ /* 0x001fe400078ec0ff */
[----:B------:R-:W-:Y:S01]  /*5010*/  SHF.L.U32 R6, R4, 0x1f, RZ ;  /* 0x0000001f04067819 */ /* 0x000fe200000006ff */
[----:B------:R-:W0:Y:S02]  /*5020*/  @!P2 LDC R7, c[0x0][0x500] ;  /* 0x00014000ff07ab82 */ /* 0x000e240000000800 */
[----:B------:R-:W-:-:S04]  /*5030*/  IMAD R11, R5, 0x8, R12 ;  /* 0x00000008050b7824 */ /* 0x000fc800078e020c */
[----:B------:R-:W1:Y:S02]  /*5040*/  SYNCS.PHASECHK.TRANS64.TRYWAIT P1, [R11+URZ+0x38], R6 ;  /* 0x000038060b0075a7 */ /* 0x000e64000802017f */
[----:B-1----:R-:W-:Y:S05]  /*5050*/  @!P1 BRA `(.L_x_103) ;  /* 0x0000001000489947 */ /* 0x002fea0003800000 */
.L_x_128:
[----:B-1----:R-:W-:Y:S01]  /*5060*/  PRMT R6, R9, 0x9910, RZ ;  /* 0x0000991009067816 */ /* 0x002fe200000000ff */
[----:B0-----:R0:W-:Y:S03]  /*5070*/  @!P2 SYNCS.ARRIVE.TRANS64 RZ, [R11+URZ], R7 ;  /* 0x000000070bffa9a7 */ /* 0x0011e6000800003f */
[----:B------:R-:W-:-:S13]  /*5080*/  ISETP.NE.AND P1, PT, R6, 0x2, PT ;  /* 0x000000020600780c */ /* 0x000fda0003f25270 */
[----:B0-----:R-:W-:Y:S05]  /*5090*/  @P1 BRA `(.L_x_104) ;  /* 0x0000000000041947 */ /* 0x001fea0003800000 */
[----:B------:R-:W-:Y:S01]  /*50a0*/  BPT.TRAP 0x1 ;  /* 0x000000040000795c */ /* 0x000fe20000300000 */
.L_x_104:
[----:B------:R-:W-:Y:S05]  /*50b0*/  @P0 BRA `(.L_x_105) ;  /* 0x0000000000040947 */ /* 0x000fea0003800000 */
[----:B------:R-:W-:Y:S01]  /*50c0*/  BPT.TRAP 0x1 ;  /* 0x000000040000795c */ /* 0x000fe20000300000 */
.L_x_105:
[----:B------:R-:W-:Y:S01]  /*50d0*/  IMAD R12, R5, 0x4000, R12 ;  /* 0x00004000050c7824 */ /* 0x000fe200078e020c */
[----:B------:R-:W-:Y:S01]  /*50e0*/  R2UR UR34, R13 ;  /* 0x000000000d2272ca */ /* 0x000fe200000e0000 */
[----:B------:R-:W-:Y:S01]  /*50f0*/  VIADD R14, R14, 0xffffffff ;  /* 0xffffffff0e0e7836 */ /* 0x000fe20000000000 */
[----:B------:R-:W-:Y:S01]  /*5100*/  R2UR UR33, R11 ;  /* 0x000000000b2172ca */ /* 0x000fe200000e0000 */
[----:B------:R-:W-:Y:S01]  /*5110*/  UIADD3 UR6, UP0, UR22, 0xf0, URZ ;  /* 0x000000f016067890 */ /* 0x000fe2000ff1e03f */
[----:B------:R-:W-:Y:S01]  /*5120*/  R2UR UR8, R12 ;  /* 0x000000000c0872ca */ /* 0x000fe200000e0000 */
[----:B------:R-:W-:Y:S01]  /*5130*/  UIADD3 UR30, UP1, UR22, 0x1f0, URZ ;  /* 0x000001f0161e7890 */ /* 0x000fe2000ff3e03f */
[----:B------:R-:W-:Y:S01]  /*5140*/  R2UR UR35, R22 ;  /* 0x00000000162372ca */ /* 0x000fe200000e0000 */
[----:B------:R-:W-:Y:S01]  /*5150*/  UIADD3.X UR7, URZ, UR23, URZ, UP0, !UPT ;  /* 0x000000173f077290 */ /* 0x000fe200087fe43f */
[----:B------:R-:W-:Y:S01]  /*5160*/  R2UR UR36, R19 ;  /* 0x00000000132472ca */ /* 0x000fe200000e0000 */
[----:B------:R-:W-:Y:S01]  /*5170*/  UIADD3.X UR31, URZ, UR23, URZ, UP1, !UPT ;  /* 0x000000173f1f7290 */ /* 0x000fe20008ffe43f */
[----:B------:R-:W-:Y:S01]  /*5180*/  R2UR UR19, R18 ;  /* 0x00000000121372ca */ /* 0x000fe200000e0000 */
[----:B------:R-:W-:Y:S01]  /*5190*/  VIADD R5, R5, 0x1 ;  /* 0x0000000105057836 */ /* 0x000fe20000000000 */
[----:B------:R-:W-:Y:S01]  /*51a0*/  ISETP.GT.AND P3, PT, R14, 0x1, PT ;  /* 0x000000010e00780c */ /* 0x000fe20003f64270 */
[----:B------:R-:W-:Y:S01]  /*51b0*/  UIADD3 UR26, UR34, 0x40, URZ ;  /* 0x00000040221a7890 */ /* 0x000fe2000fffe03f */
[----:B------:R-:W-:Y:S01]  /*51c0*/  VIADD R13, R13, 0x80 ;  /* 0x000000800d0d7836 */ /* 0x000fe20000000000 */
[----:B------:R-:W-:Y:S01]  /*51d0*/  UMOV UR14, 0x0 ;  /* 0x00000000000e7882 */ /* 0x000fe20000000000 */
[----:B------:R-:W-:Y:S01]  /*51e0*/  UMOV UR15, 0x10000000 ;  /* 0x10000000000f7882 */ /* 0x000fe20000000000 */
[----:B------:R-:W-:Y:S01]  /*51f0*/  UIADD3 UR32, UR8, 0x180, URZ ;  /* 0x0000018008207890 */ /* 0x000fe2000fffe03f */
[----:B------:R-:W-:Y:S01]  /*5200*/  ISETP.NE.AND P1, PT, R5, 0x7, PT ;  /* 0x000000070500780c */ /* 0x000fe20003f25270 */
[----:B------:R-:W-:-:S02]  /*5210*/  UIADD3 UR24, UR8, 0x2180, URZ ;  /* 0x0000218008187890 */ /* 0x000fc4000fffe03f */
[----:B------:R-:W-:Y:S01]  /*5220*/  UIADD3 UR16, UR8, 0x1c180, URZ ;  /* 0x0001c18008107890 */ /* 0x000fe2000fffe03f */
[----:B------:R-:W-:Y:S01]  /*5230*/  SEL R7, RZ, 0x1, P1 ;  /* 0x00000001ff077807 */ /* 0x000fe20000800000 */
[----:B------:R-:W-:Y:S01]  /*5240*/  UIADD3 UR8, UR8, 0x1e180, URZ ;  /* 0x0001e18008087890 */ /* 0x000fe2000fffe03f */
[----:B------:R-:W-:Y:S01]  /*5250*/  SEL R5, R5, RZ, P1 ;  /* 0x000000ff05057207 */ /* 0x000fe20000800000 */
[----:B------:R-:W-:Y:S01]  /*5260*/  UMOV UR25, UR33 ;  /* 0x0000002100197c82 */ /* 0x000fe20008000000 */
[----:B------:R-:W-:Y:S01]  /*5270*/  UMOV UR27, UR35 ;  /* 0x00000023001b7c82 */ /* 0x000fe20008000000 */
[----:B------:R-:W-:Y:S01]  /*5280*/  UMOV UR28, UR36 ;  /* 0x00000024001c7c82 */ /* 0x000fe20008000000 */
[----:B------:R-:W-:Y:S01]  /*5290*/  UMOV UR17, UR33 ;  /* 0x0000002100117c82 */ /* 0x000fe20008000000 */
[----:B------:R-:W-:Y:S01]  /*52a0*/  UMOV UR18, UR34 ;  /* 0x0000002200127c82 */ /* 0x000fe20008000000 */
[----:B------:R-:W-:Y:S01]  /*52b0*/  UMOV UR20, UR36 ;  /* 0x0000002400147c82 */ /* 0x000fe20008000000 */
[----:B------:R0:W-:Y:S01]  /*52c0*/  UTMALDG.3D [UR32], [UR6], desc[UR14] ;  /* 0x00000e20060075b4 */ /* 0x0001e20008011000 */
[----:B------:R-:W-:Y:S01]  /*52d0*/  UMOV UR9, UR33 ;  /* 0x0000002100097c82 */ /* 0x000fe20008000000 */
[----:B------:R-:W-:Y:S01]  /*52e0*/  UMOV UR11, UR19 ;  /* 0x00000013000b7c82 */ /* 0x000fe20008000000 */
[----:B------:R-:W-:Y:S01]  /*52f0*/  UMOV UR12, UR36 ;  /* 0x00000024000c7c82 */ /* 0x000fe20008000000 */
[----:B------:R-:W-:Y:S01]  /*5300*/  UMOV UR10, UR26 ;  /* 0x0000001a000a7c82 */ /* 0x000fe20008000000 */
[----:B------:R-:W-:Y:S01]  /*5310*/  LOP3.LUT R4, R4, R7, RZ, 0x3c, !PT ;  /* 0x0000000704047212 */ /* 0x000fe200078e3cff */
[----:B------:R0:W-:Y:S01]  /*5320*/  UTMALDG.3D [UR24], [UR6], desc[UR14] ;  /* 0x00000e18060075b4 */ /* 0x0001e20008011000 */
[----:B------:R0:W-:Y:S01]  /*5330*/  UTMALDG.3D [UR16], [UR30], desc[UR14] ;  /* 0x00000e101e0075b4 */ /* 0x0001e20008011000 */
[----:B------:R0:W-:Y:S02]  /*5340*/  UTMALDG.3D [UR8], [UR30], desc[UR14] ;  /* 0x00000e081e0075b4 */ /* 0x0001e40008011000 */
[----:B0-----:R-:W-:Y:S05]  /*5350*/  @P3 BRA `(.L_x_106) ;  /* 0xfffffffc00203947 */ /* 0x001fea000383ffff */
.L_x_102:
[----:B------:R-:W-:Y:S05]  /*5360*/  BSYNC B1 ;  /* 0x0000000000017941 */ /* 0x000fea0003800000 */
.L_x_101:
[----:B------:R-:W2:Y:S01]  /*5370*/  LDL.64 R20, [R1] ;  /* 0x0000000001147983 */ /* 0x000ea20000100a00 */
[----:B------:R-:W-:Y:S01]  /*5380*/  LOP3.LUT P4, RZ, R10, 0xff, RZ, 0xc0, !PT ;  /* 0x000000ff0aff7812 */ /* 0x000fe2000788c0ff */
[----:B------:R-:W-:Y:S01]  /*5390*/  VIADD R11, R8, UR40 ;  /* 0x00000028080b7c36 */ /* 0x000fe20008000000 */
[----:B------:R-:W-:Y:S01]  /*53a0*/  ULDC.64 UR6, c[0x0][0x650] ;  /* 0x0001940000067ab9 */ /* 0x000fe20000000a00 */
[----:B------:R-:W-:Y:S01]  /*53b0*/  IMAD.U32 R8, RZ, RZ, UR40 ;  /* 0x00000028ff087e24 */ /* 0x000fe2000f8e00ff */
[----:B------:R-:W-:Y:S01]  /*53c0*/  UISETP.GE.U32.AND UP0, UPT, UR40, 0x7, UPT ;  /* 0x000000072800788c */ /* 0x000fe2000bf06070 */
[C---:B------:R-:W-:Y:S01]  /*53d0*/  IMAD.WIDE.U32 R4, R11.reuse, 0x24924925, RZ ;  /* 0x249249250b047825 */ /* 0x040fe200078e00ff */
[----:B------:R-:W-:Y:S01]  /*53e0*/  ISETP.GT.U32.AND P1, PT, R11, 0x6, PT ;  /* 0x000000060b00780c */ /* 0x000fe20003f24070 */
[----:B------:R-:W-:Y:S01]  /*53f0*/  BSSY B1, `(.L_x_107) ;  /* 0x000006b000017945 */ /* 0x000fe20003800000 */
[----:B------:R-:W-:Y:S01]  /*5400*/  PRMT R10, RZ, 0x7610, R10 ;  /* 0x00007610ff0a7816 */ /* 0x000fe2000000000a */
[----:B------:R-:W-:Y:S01]  /*5410*/  IMAD.MOV.U32 R22, RZ, RZ, -0x1 ;  /* 0xffffffffff167424 */ /* 0x000fe200078e00ff */
[----:B------:R-:W-:Y:S01]  /*5420*/  ISETP.LT.U32.AND P1, PT, R8, 0x7, P1 ;  /* 0x000000070800780c */ /* 0x000fe20000f21070 */
[----:B------:R-:W-:Y:S01]  /*5430*/  IMAD.MOV.U32 R18, RZ, RZ, -0x1 ;  /* 0xffffffffff127424 */ /* 0x000fe200078e00ff */
[----:B------:R-:W-:Y:S01]  /*5440*/  PLOP3.LUT P3, PT, PT, PT, UP0, 0x80, 0x0 ;  /* 0x000000000000781c */ /* 0x000fe20003f6f008 */
[----:B------:R-:W0:Y:S01]  /*5450*/  @P4 S2R R7, SR_CgaCtaId ;  /* 0x0000000000074919 */ /* 0x000e220000008800 */
[----:B------:R-:W-:Y:S01]  /*5460*/  SEL R4, RZ, 0x1, !P1 ;  /* 0x00000001ff047807 */ /* 0x000fe20004800000 */
[----:B------:R-:W-:Y:S01]  /*5470*/  IMAD.MOV.U32 R19, RZ, RZ, -0x1 ;  /* 0xffffffffff137424 */ /* 0x000fe200078e00ff */
[----:B------:R-:W-:-:S02]  /*5480*/  @P4 MOV R6, 0x400 ;  /* 0x0000040000064802 */ /* 0x000fc40000000f00 */
[----:B------:R-:W-:Y:S02]  /*5490*/  LOP3.LUT R3, R3, R4, RZ, 0x3c, !PT ;  /* 0x0000000403037212 */ /* 0x000fe400078e3cff */
[----:B------:R-:W-:Y:S02]  /*54a0*/  PRMT R4, RZ, 0x7610, R4 ;  /* 0x00007610ff047816 */ /* 0x000fe40000000004 */
[----:B0-----:R-:W-:Y:S01]  /*54b0*/  @P4 LEA R6, R7, R6, 0x18 ;  /* 0x0000000607064211 */ /* 0x001fe200078ec0ff */
[----:B------:R-:W-:-:S03]  /*54c0*/  IMAD.IADD R7, R11, 0x1, -R5 ;  /* 0x000000010b077824 */ /* 0x000fc600078e0a05 */
[----:B------:R0:W-:Y:S02]  /*54d0*/  @P4 SYNCS.ARRIVE.TRANS64.A1T0 RZ, [R6+URZ+0xa8], RZ ;  /* 0x0000a8ff06ff49a7 */ /* 0x0001e4000810003f */
[----:B------:R-:W-:-:S04]  /*54e0*/  LEA.HI R7, R7, R5, RZ, 0x1f ;  /* 0x0000000507077211 */ /* 0x000fc800078ff8ff */
[----:B------:R-:W-:-:S04]  /*54f0*/  SHF.R.U32.HI R8, RZ, 0x2, R7 ;  /* 0x00000002ff087819 */ /* 0x000fc80000011607 */
[----:B------:R-:W-:Y:S01]  /*5500*/  @P3 LOP3.LUT R3, R3, 0x1, R8, 0x78, !PT ;  /* 0x0000000103033812 */ /* 0x000fe200078e7808 */
[----:B------:R-:W-:Y:S01]  /*5510*/  IMAD R8, R8, -0x7, R11 ;  /* 0xfffffff908087824 */ /* 0x000fe200078e020b */
[----:B--2---:R-:W-:-:S05]  /*5520*/  IADD3 R16, P1, R16, R20, RZ ;  /* 0x0000001410107210 */ /* 0x004fca0007f3e0ff */
[----:B------:R-:W-:Y:S01]  /*5530*/  IMAD.X R17, R17, 0x1, R0, P1 ;  /* 0x0000000111117824 */ /* 0x000fe200008e0600 */
[----:B------:R-:W-:-:S04]  /*5540*/  ISETP.GE.U32.AND P1, PT, R16, UR6, PT ;  /* 0x0000000610007c0c */ /* 0x000fc8000bf26070 */
[----:B------:R-:W-:-:S13]  /*5550*/  ISETP.GE.U32.AND.EX P1, PT, R17, UR7, PT, P1 ;  /* 0x0000000711007c0c */ /* 0x000fda000bf26110 */
[----:B0-----:R-:W-:Y:S05]  /*5560*/  @P1 BRA `(.L_x_108) ;  /* 0x00000004004c1947 */ /* 0x001fea0003800000 */
[----:B------:R-:W0:Y:S01]  /*5570*/  S2R R12, SR_CTAID.X ;  /* 0x00000000000c7919 */ /* 0x000e220000002500 */
[----:B------:R-:W-:Y:S01]  /*5580*/  ULDC.64 UR6, c[0x0][0x628] ;  /* 0x00018a0000067ab9 */ /* 0x000fe20000000a00 */
[----:B------:R-:W1:Y:S01]  /*5590*/  LDC R13, c[0x0][0x144] ;  /* 0x00005100ff0d7b82 */ /* 0x000e620000000800 */
[----:B------:R-:W-:Y:S01]  /*55a0*/  ISETP.NE.U32.AND P1, PT, RZ, UR6, PT ;  /* 0x00000006ff007c0c */ /* 0x000fe2000bf25070 */
[----:B------:R-:W2:Y:S01]  /*55b0*/  S2R R11, SR_CTAID.Y ;  /* 0x00000000000b7919 */ /* 0x000ea20000002600 */
[----:B------:R-:W-:Y:S01]  /*55c0*/  ULDC UR8, c[0x0][0x150] ;  /* 0x0000540000087ab9 */ /* 0x000fe20000000800 */
[----:B------:R-:W-:Y:S01]  /*55d0*/  ULDC UR9, c[0x0][0x630] ;  /* 0x00018c0000097ab9 */ /* 0x000fe20000000800 */
[----:B------:R-:W-:Y:S01]  /*55e0*/  ISETP.NE.AND.EX P1, PT, RZ, UR7, PT, P1 ;  /* 0x00000007ff007c0c */ /* 0x000fe2000bf25310 */
[----:B------:R-:W-:Y:S01]  /*55f0*/  IMAD.MOV.U32 R4, RZ, RZ, R16 ;  /* 0x000000ffff047224 */ /* 0x000fe200078e0010 */
[----:B0-----:R-:W-:-:S05]  /*5600*/  I2FP.F32.U32 R5, R12 ;  /* 0x0000000c00057245 */ /* 0x001fca0000201000 */
[----:B------:R-:W-:Y:S01]  /*5610*/  FMUL R14, R5, UR8 ;  /* 0x00000008050e7c20 */ /* 0x000fe20008400000 */
[----:B------:R-:W-:-:S05]  /*5620*/  IMAD.MOV.U32 R5, RZ, RZ, R17 ;  /* 0x000000ffff057224 */ /* 0x000fca00078e0011 */
[----:B--2---:R-:W-:Y:S05]  /*5630*/  @!P1 BRA `(.L_x_109) ;  /* 0x0000000000289947 */ /* 0x004fea0003800000 */
[----:B------:R-:W-:Y:S02]  /*5640*/  ULDC UR8, c[0x0][0x634] ;  /* 0x00018d0000087ab9 */ /* 0x000fe40000000800 */
[----:B------:R-:W-:-:S05]  /*5650*/  IADD3 R5, P1, R16, UR8, RZ ;  /* 0x0000000810057c10 */ /* 0x000fca000ff3e0ff */
[----:B------:R-:W-:-:S04]  /*5660*/  IMAD.X R15, RZ, RZ, R17, P1 ;  /* 0x000000ffff0f7224 */ /* 0x000fc800008e0611 */
[----:B------:R-:W-:-:S04]  /*5670*/  IMAD.WIDE.U32 R6, R15, UR6, RZ ;  /* 0x000000060f067c25 */ /* 0x000fc8000f8e00ff */
[----:B------:R-:W-:-:S04]  /*5680*/  IMAD.WIDE.U32 R6, P1, R5, UR7, R6 ;  /* 0x0000000705067c25 */ /* 0x000fc8000f820006 */
[----:B------:R-:W-:-:S04]  /*5690*/  IMAD.WIDE.U32 R4, R5, UR6, RZ ;  /* 0x0000000605047c25 */ /* 0x000fc8000f8e00ff */
[----:B------:R-:W-:Y:S01]  /*56a0*/  IMAD.MOV.U32 R4, RZ, RZ, R7 ;  /* 0x000000ffff047224 */ /* 0x000fe200078e0007 */
[----:B------:R-:W-:Y:S01]  /*56b0*/  IADD3 RZ, P3, R5, R6, RZ ;  /* 0x0000000605ff7210 */ /* 0x000fe20007f7e0ff */
[----:B------:R-:W-:-:S04]  /*56c0*/  IMAD.X R5, RZ, RZ, RZ, P1 ;  /* 0x000000ffff057224 */ /* 0x000fc800008e06ff */
[----:B------:R-:W-:-:S08]  /*56d0*/  IMAD.WIDE.U32.X R4, R15, UR7, R4, P3 ;  /* 0x000000070f047c25 */ /* 0x000fd000098e0404 */
.L_x_109:
[--C-:B------:R-:W-:Y:S01]  /*56e0*/  SHF.R.U64 R19, R4, UR9, R5.reuse ;  /* 0x0000000904137c19 */ /* 0x100fe20008001205 */
[----:B------:R-:W0:Y:S01]  /*56f0*/  F2I.U32.TRUNC.NTZ R14, R14 ;  /* 0x0000000e000e7305 */ /* 0x000e22000020f000 */
[----:B------:R-:W-:Y:S01]  /*5700*/  SHF.R.U32.HI R4, RZ, UR9, R5 ;  /* 0x00000009ff047c19 */ /* 0x000fe20008011605 */
[----:B------:R-:W-:Y:S01]  /*5710*/  ULDC.64 UR6, c[0x0][0x620] ;  /* 0x0001880000067ab9 */ /* 0x000fe20000000a00 */
[----:B------:R-:W-:Y:S01]  /*5720*/  IADD3 R7, P1, RZ, -R19, RZ ;  /* 0x80000013ff077210 */ /* 0x000fe20007f3e0ff */
[----:B------:R-:W-:Y:S01]  /*5730*/  ULDC.64 UR8, c[0x0][0x640] ;  /* 0x0001900000087ab9 */ /* 0x000fe20000000a00 */
[----:B------:R-:W2:Y:S03]  /*5740*/  LDC R18, c[0x0][0x148] ;  /* 0x00005200ff127b82 */ /* 0x000ea60000000800 */
[----:B------:R-:W-:Y:S01]  /*5750*/  IMAD.X R4, RZ, RZ, ~R4, P1 ;  /* 0x000000ffff047224 */ /* 0x000fe200008e0e04 */
[----:B------:R-:W-:-:S03]  /*5760*/  ISETP.NE.U32.AND P1, PT, RZ, UR8, PT ;  /* 0x00000008ff007c0c */ /* 0x000fc6000bf25070 */
[----:B------:R-:W-:Y:S01]  /*5770*/  IMAD R6, R4, UR6, RZ ;  /* 0x0000000604067c24 */ /* 0x000fe2000f8e02ff */
[----:B------:R-:W-:Y:S01]  /*5780*/  ISETP.NE.AND.EX P1, PT, RZ, UR9, PT, P1 ;  /* 0x00000009ff007c0c */ /* 0x000fe2000bf25310 */
[----:B------:R-:W-:Y:S01]  /*5790*/  IMAD.WIDE.U32 R4, R7, UR6, R16 ;  /* 0x0000000607047c25 */ /* 0x000fe2000f8e0010 */
[----:B------:R-:W-:-:S03]  /*57a0*/  ULDC UR6, c[0x0][0x618] ;  /* 0x0001860000067ab9 */ /* 0x000fc60000000800 */
[----:B------:R-:W-:Y:S01]  /*57b0*/  IMAD R7, R7, UR7, R6 ;  /* 0x0000000707077c24 */ /* 0x000fe2000f8e0206 */
[----:B------:R-:W-:Y:S01]  /*57c0*/  ULDC UR7, c[0x0][0x154] ;  /* 0x0000550000077ab9 */ /* 0x000fe20000000800 */
[----:B0-----:R-:W-:Y:S02]  /*57d0*/  IMAD.MOV R6, RZ, RZ, -R14 ;  /* 0x000000ffff067224 */ /* 0x001fe400078e0a0e */
[----:B------:R-:W-:Y:S02]  /*57e0*/  IMAD.IADD R5, R5, 0x1, R7 ;  /* 0x0000000105057824 */ /* 0x000fe400078e0207 */
[----:B-1----:R-:W-:Y:S01]  /*57f0*/  IMAD R12, R13, R6, R12 ;  /* 0x000000060d0c7224 */ /* 0x002fe200078e020c */
[----:B------:R-:W-:Y:S02]  /*5800*/  I2FP.F32.U32 R6, R11 ;  /* 0x0000000b00067245 */ /* 0x000fe40000201000 */
[--C-:B------:R-:W-:Y:S02]  /*5810*/  SHF.R.U64 R13, R4, UR6, R5.reuse ;  /* 0x00000006040d7c19 */ /* 0x100fe40008001205 */
[----:B------:R-:W-:Y:S01]  /*5820*/  SHF.R.U32.HI R4, RZ, UR6, R5 ;  /* 0x00000006ff047c19 */ /* 0x000fe20008011605 */
[----:B------:R-:W-:Y:S01]  /*5830*/  FMUL R6, R6, UR7 ;  /* 0x0000000706067c20 */ /* 0x000fe20008400000 */
[----:B------:R-:W-:-:S02]  /*5840*/  ULDC UR6, c[0x0][0x608] ;  /* 0x0001820000067ab9 */ /* 0x000fc40000000800 */
[--C-:B------:R-:W-:Y:S01]  /*5850*/  SHF.R.U64 R15, R13, UR6, R4.reuse ;  /* 0x000000060d0f7c19 */ /* 0x100fe20008001204 */
[----:B------:R0:W1:Y:S01]  /*5860*/  F2I.U32.TRUNC.NTZ R20, R6 ;  /* 0x0000000600147305 */ /* 0x000062000020f000 */
[----:B------:R-:W-:Y:S01]  /*5870*/  SHF.R.U32.HI R4, RZ, UR6, R4 ;  /* 0x00000006ff047c19 */ /* 0x000fe20008011604 */
[----:B------:R-:W-:-:S03]  /*5880*/  ULDC UR6, c[0x0][0x658] ;  /* 0x0001960000067ab9 */ /* 0x000fc60000000800 */
[--C-:B------:R-:W-:Y:S02]  /*5890*/  SHF.R.U64 R14, R15, UR6, R4.reuse ;  /* 0x000000060f0e7c19 */ /* 0x100fe40008001204 */
[----:B------:R-:W-:-:S03]  /*58a0*/  SHF.R.U32.HI R21, RZ, UR6, R4 ;  /* 0x00000006ff157c19 */ /* 0x000fc60008011604 */
[----:B------:R-:W-:Y:S02]  /*58b0*/  IMAD.MOV.U32 R4, RZ, RZ, R14 ;  /* 0x000000ffff047224 */ /* 0x000fe400078e000e */
[----:B------:R-:W-:Y:S01]  /*58c0*/  IMAD.MOV.U32 R5, RZ, RZ, R21 ;  /* 0x000000ffff057224 */ /* 0x000fe200078e0015 */
[----:B0-----:R-:W-:Y:S06]  /*58d0*/  @!P1 BRA `(.L_x_110) ;  /* 0x0000000000289947 */ /* 0x001fec0003800000 */
        /* <DEDUP_REMOVED lines=10> */
.L_x_110:
[----:B------:R-:W-:Y:S01]  /*5980*/  ISETP.NE.AND P1, PT, R2, 0x1, PT ;  /* 0x000000010200780c */ /* 0x000fe20003f25270 */
[----:B------:R-:W-:Y:S01]  /*5990*/  ULDC UR6, c[0x0][0x648] ;  /* 0x0001920000067ab9 */ /* 0x000fe20000000800 */
[----:B------:R-:W-:Y:S01]  /*59a0*/  LOP3.LUT R15, R15, UR5, RZ, 0xc0, !PT ;  /* 0x000000050f0f7c12 */ /* 0x000fe2000f8ec0ff */
[----:B-1----:R-:W-:Y:S01]  /*59b0*/  IMAD.MOV R20, RZ, RZ, -R20 ;  /* 0x000000ffff147224 */ /* 0x002fe200078e0a14 */
[----:B------:R-:W-:Y:S01]  /*59c0*/  SHF.R.U64 R4, R4, UR6, R5 ;  /* 0x0000000604047c19 */ /* 0x000fe20008001205 */
[----:B------:R-:W-:Y:S01]  /*59d0*/  ULDC UR6, c[0x0][0x638] ;  /* 0x00018e0000067ab9 */ /* 0x000fe20000000800 */
[----:B------:R-:W-:Y:S01]  /*59e0*/  LOP3.LUT R13, R13, UR4, RZ, 0xc0, !PT ;  /* 0x000000040d0d7c12 */ /* 0x000fe2000f8ec0ff */
[----:B------:R-:W-:Y:S02]  /*59f0*/  ULDC UR7, c[0x0][0x610] ;  /* 0x0001840000077ab9 */ /* 0x000fe40000000800 */
[----:B------:R-:W-:Y:S02]  /*5a00*/  IMAD.MOV R5, RZ, RZ, -R4 ;  /* 0x000000ffff057224 */ /* 0x000fe400078e0a04 */
[----:B------:R-:W-:-:S02]  /*5a10*/  IMAD R15, R4, UR13, R15 ;  /* 0x0000000d040f7c24 */ /* 0x000fc4000f8e020f */
[----:B--2---:R-:W-:Y:S02]  /*5a20*/  @P1 IMAD R12, R18, R20, R11 ;  /* 0x00000014120c1224 */ /* 0x004fe400078e020b */
[----:B------:R-:W-:Y:S01]  /*5a30*/  IMAD R14, R5, UR6, R14 ;  /* 0x00000006050e7c24 */ /* 0x000fe2000f8e020e */
[----:B------:R-:W-:Y:S01]  /*5a40*/  ULDC UR6, c[0x0][0x600] ;  /* 0x0001800000067ab9 */ /* 0x000fe20000000800 */
[----:B------:R-:W-:Y:S02]  /*5a50*/  IMAD R12, R15, UR7, R12 ;  /* 0x000000070f0c7c24 */ /* 0x000fe4000f8e020c */
[----:B------:R-:W-:Y:S02]  /*5a60*/  IMAD R5, R14, UR6, R13 ;  /* 0x000000060e057c24 */ /* 0x000fe4000f8e020d */
[----:B------:R-:W-:-:S03]  /*5a70*/  IMAD.MOV.U32 R4, RZ, RZ, 0x1 ;  /* 0x00000001ff047424 */ /* 0x000fc600078e00ff */
[----:B------:R-:W-:Y:S02]  /*5a80*/  SEL R18, R5, R12, !P1 ;  /* 0x0000000c05127207 */ /* 0x000fe40004800000 */
[----:B------:R-:W-:-:S07]  /*5a90*/  SEL R22, R12, R5, !P1 ;  /* 0x000000050c167207 */ /* 0x000fce0004800000 */
.L_x_108:
[----:B------:R-:W-:Y:S05]  /*5aa0*/  BSYNC B1 ;  /* 0x0000000000017941 */ /* 0x000fea0003800000 */
.L_x_107:
[----:B------:R-:W-:-:S13]  /*5ab0*/  LOP3.LUT P1, RZ, R4, 0xff, RZ, 0xc0, !PT ;  /* 0x000000ff04ff7812 */ /* 0x000fda000782c0ff */
[----:B------:R-:W-:Y:S05]  /*5ac0*/  @P1 BRA `(.L_x_111) ;  /* 0xfffffff400101947 */ /* 0x000fea000383ffff */
[----:B------:R-:W-:Y:S05]  /*5ad0*/  BSYNC B0 ;  /* 0x0000000000007941 */ /* 0x000fea0003800000 */
.L_x_99:
[----:B------:R-:W-:-:S03]  /*5ae0*/  UMOV UR6, 0xffffffff ;  /* 0xffffffff00067882 */ /* 0x000fc60000000000 */
[----:B------:R-:W-:Y:S05]  /*5af0*/  BRA.DIV UR6, `(.L_x_112) ;  /* 0x0000000606b47947 */ /* 0x000fea000b800000 */
[----:B------:R-:W-:-:S13]  /*5b00*/  ELECT P6, URZ, PT ;  /* 0x00000000003f782f */ /* 0x000fda00038c0000 */
.L_x_131:
[----:B------:R-:W-:Y:S04]  /*5b10*/  BSSY B0, `(.L_x_113) ;  /* 0x0000046000007945 */ /* 0x000fe80003800000 */
[----:B------:R-:W-:Y:S05]  /*5b20*/  @!P6 BRA `(.L_x_114) ;  /* 0x000000040010e947 */ /* 0x000fea0003800000 */
[----:B------:R-:W-:-:S04]  /*5b30*/  LOP3.LUT R23, R23, 0x2, RZ, 0xfc, !PT ;  /* 0x0000000217177812 */ /* 0x000fc800078efcff */
[----:B------:R-:W-:-:S13]  /*5b40*/  ISETP.NE.AND P0, PT, R23, 0x3, PT ;  /* 0x000000031700780c */ /* 0x000fda0003f05270 */
[----:B------:R-:W-:Y:S05]  /*5b50*/  @!P0 BRA `(.L_x_115) ;  /* 0x0000000000048947 */ /* 0x000fea0003800000 */
[----:B------:R-:W-:Y:S01]  /*5b60*/  BPT.TRAP 0x1 ;  /* 0x000000040000795c */ /* 0x000fe20000300000 */
.L_x_115:
[----:B------:R-:W0:Y:S01]  /*5b70*/  S2R R5, SR_CgaCtaId ;  /* 0x0000000000057919 */ /* 0x000e220000008800 */
[----:B------:R-:W-:Y:S02]  /*5b80*/  MOV R0, 0x400 ;  /* 0x0000040000007802 */ /* 0x000fe40000000f00 */
[----:B------:R-:W-:Y:S02]  /*5b90*/  SHF.L.U32 R2, R3, 0x1f, RZ ;  /* 0x0000001f03027819 */ /* 0x000fe400000006ff */
[----:B0-----:R-:W-:-:S05]  /*5ba0*/  LEA R5, R5, R0, 0x18 ;  /* 0x0000000005057211 */ /* 0x001fca00078ec0ff */
[----:B------:R-:W-:-:S04]  /*5bb0*/  VIADD R5, R5, 0x38 ;  /* 0x0000003805057836 */ /* 0x000fc80000000000 */
[C---:B------:R-:W-:Y:S02]  /*5bc0*/  IMAD R7, R8.reuse, 0x8, R5 ;  /* 0x0000000808077824 */ /* 0x040fe400078e0205 */
[----:B------:R-:W-:Y:S02]  /*5bd0*/  VIADD R8, R8, 0x1 ;  /* 0x0000000108087836 */ /* 0x000fe40000000000 */
[----:B------:R-:W0:Y:S03]  /*5be0*/  SYNCS.PHASECHK.TRANS64.TRYWAIT P0, [R7+URZ], R2 ;  /* 0x00000002070075a7 */ /* 0x000e26000800017f */
[----:B------:R-:W-:-:S04]  /*5bf0*/  ISETP.NE.AND P1, PT, R8, 0x7, PT ;  /* 0x000000070800780c */ /* 0x000fc80003f25270 */
[----:B------:R-:W-:Y:S02]  /*5c00*/  SEL R0, RZ, 0x1, P1 ;  /* 0x00000001ff007807 */ /* 0x000fe40000800000 */
[----:B------:R-:W-:Y:S02]  /*5c10*/  SEL R8, R8, RZ, P1 ;  /* 0x000000ff08087207 */ /* 0x000fe40000800000 */
[----:B------:R-:W-:-:S03]  /*5c20*/  LOP3.LUT R9, R3, R0, RZ, 0x3c, !PT ;  /* 0x0000000003097212 */ /* 0x000fc600078e3cff */
[----:B------:R-:W-:Y:S01]  /*5c30*/  IMAD R6, R8, 0x8, R5 ;  /* 0x0000000808067824 */ /* 0x000fe200078e0205 */
[----:B------:R-:W-:Y:S01]  /*5c40*/  SHF.L.U32 R3, R9, 0x1f, RZ ;  /* 0x0000001f09037819 */ /* 0x000fe200000006ff */
[----:B0-----:R-:W-:Y:S06]  /*5c50*/  @!P0 BRA `(.L_x_116) ;  /* 0x00000004007c8947 */ /* 0x001fec0003800000 */
.L_x_132:
[----:B------:R-:W1:Y:S01]  /*5c60*/  SYNCS.PHASECHK.TRANS64.TRYWAIT P0, [R6+URZ], R3 ;  /* 0x00000003060075a7 */ /* 0x000e62000800017f */
[----:B------:R-:W-:-:S05]  /*5c70*/  VIADD R0, R8, 0x1 ;  /* 0x0000000108007836 */ /* 0x000fca0000000000 */
[----:B------:R-:W-:-:S04]  /*5c80*/  ISETP.NE.AND P1, PT, R0, 0x7, PT ;  /* 0x000000070000780c */ /* 0x000fc80003f25270 */
[----:B0-----:R-:W-:Y:S02]  /*5c90*/  SEL R2, RZ, 0x1, P1 ;  /* 0x00000001ff027807 */ /* 0x001fe40000800000 */
[----:B------:R-:W-:Y:S02]  /*5ca0*/  SEL R0, R0, RZ, P1 ;  /* 0x000000ff00007207 */ /* 0x000fe40000800000 */
[----:B------:R-:W-:-:S03]  /*5cb0*/  LOP3.LUT R9, R9, R2, RZ, 0x3c, !PT ;  /* 0x0000000209097212 */ /* 0x000fc600078e3cff */
[----:B------:R-:W-:Y:S01]  /*5cc0*/  IMAD R7, R0, 0x8, R5 ;  /* 0x0000000800077824 */ /* 0x000fe200078e0205 */
[----:B------:R-:W-:Y:S01]  /*5cd0*/  SHF.L.U32 R4, R9, 0x1f, RZ ;  /* 0x0000001f09047819 */ /* 0x000fe200000006ff */
[----:B-1----:R-:W-:Y:S06]  /*5ce0*/  @!P0 BRA `(.L_x_117) ;  /* 0x00000004006c8947 */ /* 0x002fec0003800000 */
.L_x_133:
[----:B------:R-:W1:Y:S01]  /*5cf0*/  SYNCS.PHASECHK.TRANS64.TRYWAIT P0, [R7+URZ], R4 ;  /* 0x00000004070075a7 */ /* 0x000e62000800017f */
[----:B------:R-:W-:-:S05]  /*5d00*/  VIADD R0, R0, 0x1 ;  /* 0x0000000100007836 */ /* 0x000fca0000000000 */
[----:B------:R-:W-:-:S04]  /*5d10*/  ISETP.NE.AND P1, PT, R0, 0x7, PT ;  /* 0x000000070000780c */ /* 0x000fc80003f25270 */
[----:B------:R-:W-:Y:S02]  /*5d20*/  SEL R2, RZ, 0x1, P1 ;  /* 0x00000001ff027807 */ /* 0x000fe40000800000 */
[----:B------:R-:W-:Y:S02]  /*5d30*/  SEL R0, R0, RZ, P1 ;  /* 0x000000ff00007207 */ /* 0x000fe40000800000 */
[----:B------:R-:W-:-:S03]  /*5d40*/  LOP3.LUT R9, R9, R2, RZ, 0x3c, !PT ;  /* 0x0000000209097212 */ /* 0x000fc600078e3cff */
[----:B0-----:R-:W-:Y:S01]  /*5d50*/  IMAD R6, R0, 0x8, R5 ;  /* 0x0000000800067824 */ /* 0x001fe200078e0205 */
[----:B------:R-:W-:Y:S01]  /*5d60*/  SHF.L.U32 R3, R9, 0x1f, RZ ;  /* 0x0000001f09037819 */ /* 0x000fe200000006ff */
[----:B-1----:R-:W-:Y:S06]  /*5d70*/  @!P0 BRA `(.L_x_118) ;  /* 0x00000004005c8947 */ /* 0x002fec0003800000 */
.L_x_134:
        /* <DEDUP_REMOVED lines=9> */
.L_x_135:
        /* <DEDUP_REMOVED lines=9> */
.L_x_136:
[----:B------:R-:W1:Y:S01]  /*5ea0*/  SYNCS.PHASECHK.TRANS64.TRYWAIT P0, [R6+URZ], R3 ;  /* 0x00000003060075a7 */ /* 0x000e62000800017f */
[----:B------:R-:W-:-:S05]  /*5eb0*/  VIADD R0, R0, 0x1 ;  /* 0x0000000100007836 */ /* 0x000fca0000000000 */
[----:B------:R-:W-:-:S04]  /*5ec0*/  ISETP.NE.AND P1, PT, R0, 0x7, PT ;  /* 0x000000070000780c */ /* 0x000fc80003f25270 */
[----:B------:R-:W-:Y:S02]  /*5ed0*/  SEL R2, RZ, 0x1, P1 ;  /* 0x00000001ff027807 */ /* 0x000fe40000800000 */
[----:B------:R-:W-:Y:S02]  /*5ee0*/  SEL R0, R0, RZ, P1 ;  /* 0x000000ff00007207 */ /* 0x000fe40000800000 */
[----:B------:R-:W-:Y:S01]  /*5ef0*/  LOP3.LUT R2, R9, R2, RZ, 0x3c, !PT ;  /* 0x0000000209027212 */ /* 0x000fe200078e3cff */
[----:B-1----:R-:W-:Y:S06]  /*5f00*/  @!P0 BRA `(.L_x_121) ;  /* 0x0000000400348947 */ /* 0x002fec0003800000 */
.L_x_137:
[----:B------:R-:W-:Y:S01]  /*5f10*/  IMAD R5, R0, 0x8, R5 ;  /* 0x0000000800057824 */ /* 0x000fe200078e0205 */
[----:B------:R-:W-:-:S07]  /*5f20*/  SHF.L.U32 R0, R2, 0x1f, RZ ;  /* 0x0000001f02007819 */ /* 0x000fce00000006ff */
.L_x_122:
[----:B--2---:R2:W3:Y:S02]  /*5f30*/  SYNCS.PHASECHK.TRANS64.TRYWAIT P0, [R5+URZ], R0 ;  /* 0x00000000050075a7 */ /* 0x0044e4000800017f */
[----:B---3--:R-:W-:Y:S05]  /*5f40*/  @!P0 NANOSLEEP.SYNCS 0x989680 ;  /* 0x009896800000895d */ /* 0x008fea0003900000 */
[----:B------:R-:W3:Y:S02]  /*5f50*/  @!P0 SYNCS.PHASECHK.TRANS64 P0, [R5+URZ], R0 ;  /* 0x00000000050085a7 */ /* 0x000ee4000800007f */
[----:B---3--:R-:W-:Y:S05]  /*5f60*/  @!P0 BRA `(.L_x_122) ;  /* 0xfffffffc00f08947 */ /* 0x008fea000383ffff */
.L_x_114:
[----:B------:R-:W-:Y:S05]  /*5f70*/  BSYNC B0 ;  /* 0x0000000000007941 */ /* 0x000fea0003800000 */
.L_x_113:
[----:B------:R-:W-:Y:S05]  /*5f80*/  EXIT ;  /* 0x000000000000794d */ /* 0x000fea0003800000 */
.L_x_15:
[----:B0-----:R-:W-:-:S04]  /*5f90*/  IMAD.U32 R3, RZ, RZ, UR43 ;  /* 0x0000002bff037e24 */ /* 0x001fc8000f8e00ff */
[----:B------:R0:W1:Y:S03]  /*5fa0*/  SYNCS.PHASECHK.TRANS64.TRYWAIT P0, [R3+URZ+-0x8], R0 ;  /* 0xfffff800030075a7 */ /* 0x000066000800017f */
[----:B-1----:R-:W-:Y:S05]  /*5fb0*/  @!P0 NANOSLEEP.SYNCS 0x989680 ;  /* 0x009896800000895d */ /* 0x002fea0003900000 */
[----:B------:R-:W1:Y:S02]  /*5fc0*/  @!P0 SYNCS.PHASECHK.TRANS64 P0, [R3+URZ+-0x8], R0 ;  /* 0xfffff800030085a7 */ /* 0x000e64000800007f */
[----:B-1----:R-:W-:Y:S05]  /*5fd0*/  @!P0 BRA `(.L_x_15) ;  /* 0xfffffffc00ec8947 */ /* 0x002fea000383ffff */
[----:B------:R-:W-:Y:S05]  /*5fe0*/  BRA `(.L_x_123) ;  /* 0xffffffb400987947 */ /* 0x000fea000383ffff */
.L_x_20:
[----:B-1----:R1:W2:Y:S02]  /*5ff0*/  SYNCS.PHASECHK.TRANS64.TRYWAIT P1, [R3+URZ], R0 ;  /* 0x00000000030075a7 */ /* 0x0022a4000802017f */
[----:B--2---:R-:W-:Y:S05]  /*6000*/  @!P1 NANOSLEEP.SYNCS 0x989680 ;  /* 0x009896800000995d */ /* 0x004fea0003900000 */
[----:B------:R-:W2:Y:S02]  /*6010*/  @!P1 SYNCS.PHASECHK.TRANS64 P1, [R3+URZ], R0 ;  /* 0x00000000030095a7 */ /* 0x000ea4000802007f */
[----:B--2---:R-:W-:Y:S05]  /*6020*/  @!P1 BRA `(.L_x_20) ;  /* 0xfffffffc00f09947 */ /* 0x004fea000383ffff */
[----:B------:R-:W-:Y:S05]  /*6030*/  BRA `(.L_x_19) ;  /* 0xffffffb800047947 */ /* 0x000fea000383ffff */
.L_x_25:
[----:B-1----:R-:W-:-:S04]  /*6040*/  IMAD.U32 R4, RZ, RZ, UR4 ;  /* 0x00000004ff047e24 */ /* 0x002fc8000f8e00ff */
[----:B------:R1:W2:Y:S03]  /*6050*/  SYNCS.PHASECHK.TRANS64.TRYWAIT P1, [R4+URZ], R3 ;  /* 0x00000003040075a7 */ /* 0x0002a6000802017f */
[----:B--2---:R-:W-:Y:S05]  /*6060*/  @!P1 NANOSLEEP.SYNCS 0x989680 ;  /* 0x009896800000995d */ /* 0x004fea0003900000 */
[----:B------:R-:W2:Y:S02]  /*6070*/  @!P1 SYNCS.PHASECHK.TRANS64 P1, [R4+URZ], R3 ;  /* 0x00000003040095a7 */ /* 0x000ea4000802007f */
[----:B--2---:R-:W-:Y:S05]  /*6080*/  @!P1 BRA `(.L_x_25) ;  /* 0xfffffffc00ec9947 */ /* 0x004fea000383ffff */
[----:B------:R-:W-:Y:S05]  /*6090*/  BRA `(.L_x_24) ;  /* 0xffffffbc002c7947 */ /* 0x000fea000383ffff */
.L_x_31:
[----:B0-----:R-:W-:-:S04]  /*60a0*/  IMAD.U32 R3, RZ, RZ, UR43 ;  /* 0x0000002bff037e24 */ /* 0x001fc8000f8e00ff */
[----:B------:R0:W1:Y:S03]  /*60b0*/  SYNCS.PHASECHK.TRANS64.TRYWAIT P0, [R3+URZ+0x8], R0 ;  /* 0x00000800030075a7 */ /* 0x000066000800017f */
[----:B-1----:R-:W-:Y:S05]  /*60c0*/  @!P0 NANOSLEEP.SYNCS 0x989680 ;  /* 0x009896800000895d */ /* 0x002fea0003900000 */
[----:B------:R-:W1:Y:S02]  /*60d0*/  @!P0 SYNCS.PHASECHK.TRANS64 P0, [R3+URZ+0x8], R0 ;  /* 0x00000800030085a7 */ /* 0x000e64000800007f */
[----:B-1----:R-:W-:Y:S05]  /*60e0*/  @!P0 BRA `(.L_x_31) ;  /* 0xfffffffc00ec8947 */ /* 0x002fea000383ffff */
[----:B------:R-:W-:Y:S05]  /*60f0*/  BRA `(.L_x_124) ;  /* 0xffffffc000d87947 */ /* 0x000fea000383ffff */
.L_x_100:
[----:B------:R-:W-:Y:S01]  /*6100*/  BSSY B1, `(.L_x_125) ;  /* 0x0000006000017945 */ /* 0x000fe20003800000 */
[----:B------:R-:W-:-:S07]  /*6110*/  IMAD.MOV.U32 R15, RZ, RZ, -0x1 ;  /* 0xffffffffff0f7424 */ /* 0x000fce00078e00ff */
[----:B-----5:R-:W-:Y:S05]  /*6120*/  WARPSYNC.COLLECTIVE R15, `(.L_x_126) ;  /* 0x000000000f0c7348 */ /* 0x020fea0003c00000 */
[----:B------:R-:W-:Y:S02]  /*6130*/  ELECT P6, UR62, PT ;  /* 0x00000000003e782f */ /* 0x000fe400038c0000 */
[----:B------:R-:W-:Y:S01]  /*6140*/  MOV R14, UR62 ;  /* 0x0000003e000e7c02 */ /* 0x000fe20008000f00 */
[----:B-----5:R-:W-:Y:S10]  /*6150*/  ENDCOLLECTIVE ;  /* 0x000000000000791b */ /* 0x020ff40003800000 */
.L_x_126:
[----:B------:R-:W-:Y:S05]  /*6160*/  BSYNC B1 ;  /* 0x0000000000017941 */ /* 0x000fea0003800000 */
.L_x_125:
[----:B------:R-:W-:Y:S05]  /*6170*/  BRA `(.L_x_127) ;  /* 0xffffffec00707947 */ /* 0x000fea000383ffff */
.L_x_103:
[----:B-1----:R1:W2:Y:S02]  /*6180*/  SYNCS.PHASECHK.TRANS64.TRYWAIT P1, [R11+URZ+0x38], R6 ;  /* 0x000038060b0075a7 */ /* 0x0022a4000802017f */
[----:B--2---:R-:W-:Y:S05]  /*6190*/  @!P1 NANOSLEEP.SYNCS 0x989680 ;  /* 0x009896800000995d */ /* 0x004fea0003900000 */
[----:B------:R-:W2:Y:S02]  /*61a0*/  @!P1 SYNCS.PHASECHK.TRANS64 P1, [R11+URZ+0x38], R6 ;  /* 0x000038060b0095a7 */ /* 0x000ea4000802007f */
[----:B--2---:R-:W-:Y:S05]  /*61b0*/  @!P1 BRA `(.L_x_103) ;  /* 0xfffffffc00f09947 */ /* 0x004fea000383ffff */
[----:B------:R-:W-:Y:S05]  /*61c0*/  BRA `(.L_x_128) ;  /* 0xffffffec00a47947 */ /* 0x000fea000383ffff */
.L_x_112:
[----:B------:R-:W-:Y:S01]  /*61d0*/  BSSY B0, `(.L_x_129) ;  /* 0x0000006000007945 */ /* 0x000fe20003800000 */
[----:B------:R-:W-:-:S07]  /*61e0*/  IMAD.MOV.U32 R15, RZ, RZ, -0x1 ;  /* 0xffffffffff0f7424 */ /* 0x000fce00078e00ff */
[----:B-----5:R-:W-:Y:S05]  /*61f0*/  WARPSYNC.COLLECTIVE R15, `(.L_x_130) ;  /* 0x000000000f0c7348 */ /* 0x020fea0003c00000 */
[----:B------:R-:W-:Y:S02]  /*6200*/  ELECT P6, UR62, PT ;  /* 0x00000000003e782f */ /* 0x000fe400038c0000 */
[----:B------:R-:W-:Y:S01]  /*6210*/  MOV R14, UR62 ;  /* 0x0000003e000e7c02 */ /* 0x000fe20008000f00 */
[----:B-----5:R-:W-:Y:S10]  /*6220*/  ENDCOLLECTIVE ;  /* 0x000000000000791b */ /* 0x020ff40003800000 */
.L_x_130:
[----:B------:R-:W-:Y:S05]  /*6230*/  BSYNC B0 ;  /* 0x0000000000007941 */ /* 0x000fea0003800000 */
.L_x_129:
[----:B------:R-:W-:Y:S05]  /*6240*/  BRA `(.L_x_131) ;  /* 0xfffffff800307947 */ /* 0x000fea000383ffff */
.L_x_116:
[----:B0-----:R0:W1:Y:S02]  /*6250*/  SYNCS.PHASECHK.TRANS64.TRYWAIT P0, [R7+URZ], R2 ;  /* 0x00000002070075a7 */ /* 0x001064000800017f */
[----:B-1----:R-:W-:Y:S05]  /*6260*/  @!P0 NANOSLEEP.SYNCS 0x989680 ;  /* 0x009896800000895d */ /* 0x002fea0003900000 */
[----:B------:R-:W1:Y:S02]  /*6270*/  @!P0 SYNCS.PHASECHK.TRANS64 P0, [R7+URZ], R2 ;  /* 0x00000002070085a7 */ /* 0x000e64000800007f */
[----:B-1----:R-:W-:Y:S05]  /*6280*/  @!P0 BRA `(.L_x_116) ;  /* 0xfffffffc00f08947 */ /* 0x002fea000383ffff */
[----:B------:R-:W-:Y:S05]  /*6290*/  BRA `(.L_x_132) ;  /* 0xfffffff800707947 */ /* 0x000fea000383ffff */
.L_x_117:
[----:B0-----:R0:W1:Y:S02]  /*62a0*/  SYNCS.PHASECHK.TRANS64.TRYWAIT P0, [R6+URZ], R3 ;  /* 0x00000003060075a7 */ /* 0x001064000800017f */
[----:B-1----:R-:W-:Y:S05]  /*62b0*/  @!P0 NANOSLEEP.SYNCS 0x989680 ;  /* 0x009896800000895d */ /* 0x002fea0003900000 */
[----:B------:R-:W1:Y:S02]  /*62c0*/  @!P0 SYNCS.PHASECHK.TRANS64 P0, [R6+URZ], R3 ;  /* 0x00000003060085a7 */ /* 0x000e64000800007f */
[----:B-1----:R-:W-:Y:S05]  /*62d0*/  @!P0 BRA `(.L_x_117) ;  /* 0xfffffffc00f08947 */ /* 0x002fea000383ffff */
[----:B------:R-:W-:Y:S05]  /*62e0*/  BRA `(.L_x_133) ;  /* 0xfffffff800807947 */ /* 0x000fea000383ffff */
.L_x_118:
[----:B0-----:R0:W1:Y:S02]  /*62f0*/  SYNCS.PHASECHK.TRANS64.TRYWAIT P0, [R7+URZ], R4 ;  /* 0x00000004070075a7 */ /* 0x001064000800017f */
[----:B-1----:R-:W-:Y:S05]  /*6300*/  @!P0 NANOSLEEP.SYNCS 0x989680 ;  /* 0x009896800000895d */ /* 0x002fea0003900000 */
[----:B------:R-:W1:Y:S02]  /*6310*/  @!P0 SYNCS.PHASECHK.TRANS64 P0, [R7+URZ], R4 ;  /* 0x00000004070085a7 */ /* 0x000e64000800007f */
[----:B-1----:R-:W-:Y:S05]  /*6320*/  @!P0 BRA `(.L_x_118) ;  /* 0xfffffffc00f08947 */ /* 0x002fea000383ffff */
[----:B------:R-:W-:Y:S05]  /*6330*/  BRA `(.L_x_134) ;  /* 0xfffffff800907947 */ /* 0x000fea000383ffff */
.L_x_119:
[----:B0-----:R0:W1:Y:S02]  /*6340*/  SYNCS.PHASECHK.TRANS64.TRYWAIT P0, [R6+URZ], R3 ;  /* 0x00000003060075a7 */ /* 0x001064000800017f */
[----:B-1----:R-:W-:Y:S05]  /*6350*/  @!P0 NANOSLEEP.SYNCS 0x989680 ;  /* 0x009896800000895d */ /* 0x002fea0003900000 */
[----:B------:R-:W1:Y:S02]  /*6360*/  @!P0 SYNCS.PHASECHK.TRANS64 P0, [R6+URZ], R3 ;  /* 0x00000003060085a7 */ /* 0x000e64000800007f */
[----:B-1----:R-:W-:Y:S05]  /*6370*/  @!P0 BRA `(.L_x_119) ;  /* 0xfffffffc00f08947 */ /* 0x002fea000383ffff */
[----:B------:R-:W-:Y:S05]  /*6380*/  BRA `(.L_x_135) ;  /* 0xfffffff800a07947 */ /* 0x000fea000383ffff */
.L_x_120:
[----:B0-----:R0:W1:Y:S02]  /*6390*/  SYNCS.PHASECHK.TRANS64.TRYWAIT P0, [R7+URZ], R4 ;  /* 0x00000004070075a7 */ /* 0x001064000800017f */
[----:B-1----:R-:W-:Y:S05]  /*63a0*/  @!P0 NANOSLEEP.SYNCS 0x989680 ;  /* 0x009896800000895d */ /* 0x002fea0003900000 */
[----:B------:R-:W1:Y:S02]  /*63b0*/  @!P0 SYNCS.PHASECHK.TRANS64 P0, [R7+URZ], R4 ;  /* 0x00000004070085a7 */ /* 0x000e64000800007f */
[----:B-1----:R-:W-:Y:S05]  /*63c0*/  @!P0 BRA `(.L_x_120) ;  /* 0xfffffffc00f08947 */ /* 0x002fea000383ffff */
[----:B------:R-:W-:Y:S05]  /*63d0*/  BRA `(.L_x_136) ;  /* 0xfffffff800b07947 */ /* 0x000fea000383ffff */
.L_x_121:
[----:B-1----:R1:W2:Y:S02]  /*63e0*/  SYNCS.PHASECHK.TRANS64.TRYWAIT P0, [R6+URZ], R3 ;  /* 0x00000003060075a7 */ /* 0x0022a4000800017f */
[----:B--2---:R-:W-:Y:S05]  /*63f0*/  @!P0 NANOSLEEP.SYNCS 0x989680 ;  /* 0x009896800000895d */ /* 0x004fea0003900000 */
[----:B------:R-:W2:Y:S02]  /*6400*/  @!P0 SYNCS.PHASECHK.TRANS64 P0, [R6+URZ], R3 ;  /* 0x00000003060085a7 */ /* 0x000ea4000800007f */
[----:B--2---:R-:W-:Y:S05]  /*6410*/  @!P0 BRA `(.L_x_121) ;  /* 0xfffffffc00f08947 */ /* 0x004fea000383ffff */
[----:B------:R-:W-:Y:S05]  /*6420*/  BRA `(.L_x_137) ;  /* 0xfffffff800b87947 */ /* 0x000fea000383ffff */
.L_x_138:
[----:B------:R-:W-:-:S00]  /*6430*/  BRA `(.L_x_138) ;  /* 0xfffffffc00fc7947 */ /* 0x000fc0000383ffff */
[----:B------:R-:W-:-:S00]  /*6440*/  NOP ;  /* 0x0000000000007918 */ /* 0x000fc00000000000 */
        /* <DEDUP_REMOVED lines=11> */
.L_x_139:


//--------------------- .nv.global.init           --------------------------
	.section	.nv.global.init,"aw",@progbits
.nv.global.init:
	.type		$str$22,@object
	.size		$str$22,($str$23 - $str$22)
$str$22:
        /*0000*/ 	.byte	0x6b, 0x5f, 0x74, 0x69, 0x6c, 0x65, 0x5f, 0x63, 0x6f, 0x75, 0x6e, 0x74, 0x20, 0x3e, 0x3d, 0x20
        /*0010*/ 	.byte	0x31, 0x00
	.type		$str$23,@object
	.size		$str$23,(__unnamed_1 - $str$23)
$str$23:
        /*0012*/ 	.byte	0x2f, 0x74, 0x6d, 0x70, 0x2f, 0x63, 0x75, 0x74, 0x6c, 0x61, 0x73, 0x73, 0x5f, 0x73, 0x77, 0x65
        /*0022*/ 	.byte	0x65, 0x70, 0x5f, 0x73, 0x72, 0x63, 0x2f, 0x69, 0x6e, 0x63, 0x6c, 0x75, 0x64, 0x65, 0x2f, 0x63
        /*0032*/ 	.byte	0x75, 0x74, 0x6c, 0x61, 0x73, 0x73, 0x2f, 0x67, 0x65, 0x6d, 0x6d, 0x2f, 0x63, 0x6f, 0x6c, 0x6c
        /*0042*/ 	.byte	0x65, 0x63, 0x74, 0x69, 0x76, 0x65, 0x2f, 0x73, 0x6d, 0x39, 0x30, 0x5f, 0x6d, 0x6d, 0x61, 0x5f
        /*0052*/ 	.byte	0x74, 0x6d, 0x61, 0x5f, 0x67, 0x6d, 0x6d, 0x61, 0x5f, 0x73, 0x73, 0x5f, 0x77, 0x61, 0x72, 0x70
        /*0062*/ 	.byte	0x73, 0x70, 0x65, 0x63, 0x69, 0x61, 0x6c, 0x69, 0x7a, 0x65, 0x64, 0x2e, 0x68, 0x70, 0x70, 0x00
	.type		__unnamed_1,@object
	.size		__unnamed_1,(.L_0 - __unnamed_1)
__unnamed_1:
        /*0072*/ 	.byte	0x76, 0x6f, 0x69, 0x64, 0x20, 0x63, 0x75, 0x74, 0x6c, 0x61, 0x73, 0x73, 0x3a, 0x3a, 0x67, 0x65
        /* <DEDUP_REMOVED lines=179> */
        /*0bb2*/ 	.byte	0x75, 0x74, 0x65, 0x3a, 0x3a, 0x69, 0x64, 0x65, 0x6e, 0x74, 0x69, 0x74, 0x79, 0x5d, 0x00
.L_0:


//--------------------- .nv.shared._ZN7cutlass13device_kernelINS_4gemm6kernel13GemmUniversalIN4cute5tupleIJiiiiEEENS1_10collective13CollectiveMmaINS1_34MainloopSm90TmaGmmaWarpSpecializedILi7ENS5_IJNS4_1CILi1EEESB_SB_EEENS1_32KernelTmaWarpSpecializedPingpongEEENS5_IJNSA_ILi64EEESF_NSA_ILi128EEEEEENS_10bfloat16_tENS5_IJlSB_lEEESI_SJ_NS4_8TiledMMAINS4_8MMA_AtomIJNS4_4SM904GMMA27MMA_64x64x16_F32BF16BF16_SSILNSN_5MajorE0ELSP_0ELNSN_7ScaleInE1ELSQ_1EEEEEENS4_6LayoutISC_NS5_IJNSA_ILi0EEESU_SU_EEEEENS5_IJNS4_10UnderscoreESX_SX_EEEEENS4_13SM90_TMA_LOADENS4_14ComposedLayoutINS4_7SwizzleILi3ELi4ELi3EEENS4_18smem_ptr_flag_bitsILi16EEENST_INS5_IJNSA_ILi8EEESF_EEENS5_IJSF_SB_EEEEEEEvNS4_8identityES10_S1A_vS1B_EENS_8epilogue10collective6detail29Sm90TmaWarpSpecializedAdapterINS1E_15DefaultEpilogueISI_SJ_SJ_NS1D_6thread17LinearCombinationISI_Li1EffLNS1I_9ScaleType4KindE0ELNS_15FloatRoundStyleE2ESI_EENS1_15EpilogueDefaultEEEEEvvEEEEvNT_6ParamsE --------------------------
	.section	.nv.shared._ZN7cutlass13device_kernelINS_4gemm6kernel13GemmUniversalIN4cute5tupleIJiiiiEEENS1_10collective13CollectiveMmaINS1_34MainloopSm90TmaGmmaWarpSpecializedILi7ENS5_IJNS4_1CILi1EEESB_SB_EEENS1_32KernelTmaWarpSpecializedPingpongEEENS5_IJNSA_ILi64EEESF_NSA_ILi128EEEEEENS_10bfloat16_tENS5_IJlSB_lEEESI_SJ_NS4_8TiledMMAINS4_8MMA_AtomIJNS4_4SM904GMMA27MMA_64x64x16_F32BF16BF16_SSILNSN_5MajorE0ELSP_0ELNSN_7ScaleInE1ELSQ_1EEEEEENS4_6LayoutISC_NS5_IJNSA_ILi0EEESU_SU_EEEEENS5_IJNS4_10UnderscoreESX_SX_EEEEENS4_13SM90_TMA_LOADENS4_14ComposedLayoutINS4_7SwizzleILi3ELi4ELi3EEENS4_18smem_ptr_flag_bitsILi16EEENST_INS5_IJNSA_ILi8EEESF_EEENS5_IJSF_SB_EEEEEEEvNS4_8identityES10_S1A_vS1B_EENS_8epilogue10collective6detail29Sm90TmaWarpSpecializedAdapterINS1E_15DefaultEpilogueISI_SJ_SJ_NS1D_6thread17LinearCombinationISI_Li1EffLNS1I_9ScaleType4KindE0ELNS_15FloatRoundStyleE2ESI_EENS1_15EpilogueDefaultEEEEEvvEEEEvNT_6ParamsE,"aw",@nobits
	.sectionflags	@""
	.align	16
	.zero		1024


//--------------------- .nv.shared.reserved.0     --------------------------
	.section	.nv.shared.reserved.0,"aw",@nobits
	.weak		__nv_reservedSMEM_offset_0_alias
	.size		__nv_reservedSMEM_offset_0_alias, 0, 0
	.other		__nv_reservedSMEM_offset_0_alias,@"STO_CUDA_RESERVED_SHARED STV_DEFAULT"
__nv_reservedSMEM_offset_0_alias:
	.zero		0


//--------------------- .nv.global                --------------------------
	.section	.nv.global,"aw",@nobits
.nv.global:
	.type		_ZN40_INTERNAL_cf0683bb_4_k_cu_ba2598e7_175244cute1_E,@object
	.size		_ZN40_INTERNAL_cf0683bb_4_k_cu_ba2598e7_175244cute1_E,(_ZN40_INTERNAL_cf0683bb_4_k_cu_ba2598e7_175244cuda3std3__45__cpo6cbeginE - _ZN40_INTERNAL_cf0683bb_4_k_cu_ba2598e7_175244cute1_E)
_ZN40_INTERNAL_cf0683bb_4_k_cu_ba2598e7_175244cute1_E:
	.zero		1
	.type		_ZN40_INTERNAL_cf0683bb_4_k_cu_ba2598e7_175244cuda3std3__45__cpo6cbeginE,@object
	.size		_ZN40_INTERNAL_cf0683bb_4_k_cu_ba2598e7_175244cuda3std3__45__cpo6cbeginE,(_ZN40_INTERNAL_cf0683bb_4_k_cu_ba2598e7_175244cuda3std3__48in_placeE - _ZN40_INTERNAL_cf0683bb_4_k_cu_ba2598e7_175244cuda3std3__45__cpo6cbeginE)
_ZN40_INTERNAL_cf0683bb_4_k_cu_ba2598e7_175244cuda3std3__45__cpo6cbeginE:
	.zero		1
	.type		_ZN40_INTERNAL_cf0683bb_4_k_cu_ba2598e7_175244cuda3std3__48in_placeE,@object
	.size		_ZN40_INTERNAL_cf0683bb_4_k_cu_ba2598e7_175244cuda3std3__48in_placeE,(_ZN40_INTERNAL_cf0683bb_4_k_cu_ba2598e7_175244cuda3std6ranges3__45__cpo9iter_moveE - _ZN40_INTERNAL_cf0683bb_4_k_cu_ba2598e7_175244cuda3std3__48in_placeE)
_ZN40_INTERNAL_cf0683bb_4_k_cu_ba2598e7_175244cuda3std3__48in_placeE:
	.zero		1
	.type		_ZN40_INTERNAL_cf0683bb_4_k_cu_ba2598e7_175244cuda3std6ranges3__45__cpo9iter_moveE,@object
	.size		_ZN40_INTERNAL_cf0683bb_4_k_cu_ba2598e7_175244cuda3std6ranges3__45__cpo9iter_moveE,(_ZN40_INTERNAL_cf0683bb_4_k_cu_ba2598e7_175244cuda3std3__45__cpo5beginE - _ZN40_INTERNAL_cf0683bb_4_k_cu_ba2598e7_175244cuda3std6ranges3__45__cpo9iter_moveE)
_ZN40_INTERNAL_cf0683bb_4_k_cu_ba2598e7_175244cuda3std6ranges3__45__cpo9iter_moveE:
	.zero		1
	.type		_ZN40_INTERNAL_cf0683bb_4_k_cu_ba2598e7_175244cuda3std3__45__cpo5beginE,@object
	.size		_ZN40_INTERNAL_cf0683bb_4_k_cu_ba2598e7_175244cuda3std3__45__cpo5beginE,(_ZN40_INTERNAL_cf0683bb_4_k_cu_ba2598e7_175244cuda3std3__442_GLOBAL__N__cf0683bb_4_k_cu_ba2598e7_175246ignoreE - _ZN40_INTERNAL_cf0683bb_4_k_cu_ba2598e7_175244cuda3std3__45__cpo5beginE)
_ZN40_INTERNAL_cf0683bb_4_k_cu_ba2598e7_175244cuda3std3__45__cpo5beginE:
	.zero		1
	.type		_ZN40_INTERNAL_cf0683bb_4_k_cu_ba2598e7_175244cuda3std3__442_GLOBAL__N__cf0683bb_4_k_cu_ba2598e7_175246ignoreE,@object
	.size		_ZN40_INTERNAL_cf0683bb_4_k_cu_ba2598e7_175244cuda3std3__442_GLOBAL__N__cf0683bb_4_k_cu_ba2598e7_175246ignoreE,(_ZN40_INTERNAL_cf0683bb_4_k_cu_ba2598e7_175244cute7productE - _ZN40_INTERNAL_cf0683bb_4_k_cu_ba2598e7_175244cuda3std3__442_GLOBAL__N__cf0683bb_4_k_cu_ba2598e7_175246ignoreE)
_ZN40_INTERNAL_cf0683bb_4_k_cu_ba2598e7_175244cuda3std3__442_GLOBAL__N__cf0683bb_4_k_cu_ba2598e7_175246ignoreE:
	.zero		1
	.type		_ZN40_INTERNAL_cf0683bb_4_k_cu_ba2598e7_175244cute7productE,@object
	.size		_ZN40_INTERNAL_cf0683bb_4_k_cu_ba2598e7_175244cute7productE,(_ZN40_INTERNAL_cf0683bb_4_k_cu_ba2598e7_175244cuda3std3__45__cpo3endE - _ZN40_INTERNAL_cf0683bb_4_k_cu_ba2598e7_175244cute7productE)
_ZN40_INTERNAL_cf0683bb_4_k_cu_ba2598e7_175244cute7productE:
	.zero		1
	.type		_ZN40_INTERNAL_cf0683bb_4_k_cu_ba2598e7_175244cuda3std3__45__cpo3endE,@object
	.size		_ZN40_INTERNAL_cf0683bb_4_k_cu_ba2598e7_175244cuda3std3__45__cpo3endE,(_ZN40_INTERNAL_cf0683bb_4_k_cu_ba2598e7_175244cuda3std3__419piecewise_constructE - _ZN40_INTERNAL_cf0683bb_4_k_cu_ba2598e7_175244cuda3std3__45__cpo3endE)
_ZN40_INTERNAL_cf0683bb_4_k_cu_ba2598e7_175244cuda3std3__45__cpo3endE:
	.zero		1
	.type		_ZN40_INTERNAL_cf0683bb_4_k_cu_ba2598e7_175244cuda3std3__419piecewise_constructE,@object
	.size		_ZN40_INTERNAL_cf0683bb_4_k_cu_ba2598e7_175244cuda3std3__419piecewise_constructE,(_ZN40_INTERNAL_cf0683bb_4_k_cu_ba2598e7_175244cuda3std3__45__cpo4cendE - _ZN40_INTERNAL_cf0683bb_4_k_cu_ba2598e7_175244cuda3std3__419piecewise_constructE)
_ZN40_INTERNAL_cf0683bb_4_k_cu_ba2598e7_175244cuda3std3__419piecewise_constructE:
	.zero		1
	.type		_ZN40_INTERNAL_cf0683bb_4_k_cu_ba2598e7_175244cuda3std3__45__cpo4cendE,@object
	.size		_ZN40_INTERNAL_cf0683bb_4_k_cu_ba2598e7_175244cuda3std3__45__cpo4cendE,(_ZN40_INTERNAL_cf0683bb_4_k_cu_ba2598e7_175244cuda3std6ranges3__45__cpo4swapE - _ZN40_INTERNAL_cf0683bb_4_k_cu_ba2598e7_175244cuda3std3__45__cpo4cendE)
_ZN40_INTERNAL_cf0683bb_4_k_cu_ba2598e7_175244cuda3std3__45__cpo4cendE:
	.zero		1
	.type		_ZN40_INTERNAL_cf0683bb_4_k_cu_ba2598e7_175244cuda3std6ranges3__45__cpo4swapE,@object
	.size		_ZN40_INTERNAL_cf0683bb_4_k_cu_ba2598e7_175244cuda3std6ranges3__45__cpo4swapE,(.L_8 - _ZN40_INTERNAL_cf0683bb_4_k_cu_ba2598e7_175244cuda3std6ranges3__45__cpo4swapE)
_ZN40_INTERNAL_cf0683bb_4_k_cu_ba2598e7_175244cuda3std6ranges3__45__cpo4swapE:
	.zero		1
.L_8:


//--------------------- .nv.constant0._ZN7cutlass13device_kernelINS_4gemm6kernel13GemmUniversalIN4cute5tupleIJiiiiEEENS1_10collective13CollectiveMmaINS1_34MainloopSm90TmaGmmaWarpSpecializedILi7ENS5_IJNS4_1CILi1EEESB_SB_EEENS1_32KernelTmaWarpSpecializedPingpongEEENS5_IJNSA_ILi64EEESF_NSA_ILi128EEEEEENS_10bfloat16_tENS5_IJlSB_lEEESI_SJ_NS4_8TiledMMAINS4_8MMA_AtomIJNS4_4SM904GMMA27MMA_64x64x16_F32BF16BF16_SSILNSN_5MajorE0ELSP_0ELNSN_7ScaleInE1ELSQ_1EEEEEENS4_6LayoutISC_NS5_IJNSA_ILi0EEESU_SU_EEEEENS5_IJNS4_10UnderscoreESX_SX_EEEEENS4_13SM90_TMA_LOADENS4_14ComposedLayoutINS4_7SwizzleILi3ELi4ELi3EEENS4_18smem_ptr_flag_bitsILi16EEENST_INS5_IJNSA_ILi8EEESF_EEENS5_IJSF_SB_EEEEEEEvNS4_8identityES10_S1A_vS1B_EENS_8epilogue10collective6detail29Sm90TmaWarpSpecializedAdapterINS1E_15DefaultEpilogueISI_SJ_SJ_NS1D_6thread17LinearCombinationISI_Li1EffLNS1I_9ScaleType4KindE0ELNS_15FloatRoundStyleE2ESI_EENS1_15EpilogueDefaultEEEEEvvEEEEvNT_6ParamsE --------------------------
	.section	.nv.constant0._ZN7cutlass13device_kernelINS_4gemm6kernel13GemmUniversalIN4cute5tupleIJiiiiEEENS1_10collective13CollectiveMmaINS1_34MainloopSm90TmaGmmaWarpSpecializedILi7ENS5_IJNS4_1CILi1EEESB_SB_EEENS1_32KernelTmaWarpSpecializedPingpongEEENS5_IJNSA_ILi64EEESF_NSA_ILi128EEEEEENS_10bfloat16_tENS5_IJlSB_lEEESI_SJ_NS4_8TiledMMAINS4_8MMA_AtomIJNS4_4SM904GMMA27MMA_64x64x16_F32BF16BF16_SSILNSN_5MajorE0ELSP_0ELNSN_7ScaleInE1ELSQ_1EEEEEENS4_6LayoutISC_NS5_IJNSA_ILi0EEESU_SU_EEEEENS5_IJNS4_10UnderscoreESX_SX_EEEEENS4_13SM90_TMA_LOADENS4_14ComposedLayoutINS4_7SwizzleILi3ELi4ELi3EEENS4_18smem_ptr_flag_bitsILi16EEENST_INS5_IJNSA_ILi8EEESF_EEENS5_IJSF_SB_EEEEEEEvNS4_8identityES10_S1A_vS1B_EENS_8epilogue10collective6detail29Sm90TmaWarpSpecializedAdapterINS1E_15DefaultEpilogueISI_SJ_SJ_NS1D_6thread17LinearCombinationISI_Li1EffLNS1I_9ScaleType4KindE0ELNS_15FloatRoundStyleE2ESI_EENS1_15EpilogueDefaultEEEEEvvEEEEvNT_6ParamsE,"a",@progbits
	.sectionflags	@""
	.align	4
.nv.constant0._ZN7cutlass13device_kernelINS_4gemm6kernel13GemmUniversalIN4cute5tupleIJiiiiEEENS1_10collective13CollectiveMmaINS1_34MainloopSm90TmaGmmaWarpSpecializedILi7ENS5_IJNS4_1CILi1EEESB_SB_EEENS1_32KernelTmaWarpSpecializedPingpongEEENS5_IJNSA_ILi64EEESF_NSA_ILi128EEEEEENS_10bfloat16_tENS5_IJlSB_lEEESI_SJ_NS4_8TiledMMAINS4_8MMA_AtomIJNS4_4SM904GMMA27MMA_64x64x16_F32BF16BF16_SSILNSN_5MajorE0ELSP_0ELNSN_7ScaleInE1ELSQ_1EEEEEENS4_6LayoutISC_NS5_IJNSA_ILi0EEESU_SU_EEEEENS5_IJNS4_10UnderscoreESX_SX_EEEEENS4_13SM90_TMA_LOADENS4_14ComposedLayoutINS4_7SwizzleILi3ELi4ELi3EEENS4_18smem_ptr_flag_bitsILi16EEENST_INS5_IJNSA_ILi8EEESF_EEENS5_IJSF_SB_EEEEEEEvNS4_8identityES10_S1A_vS1B_EENS_8epilogue10collective6detail29Sm90TmaWarpSpecializedAdapterINS1E_15DefaultEpilogueISI_SJ_SJ_NS1D_6thread17LinearCombinationISI_Li1EffLNS1I_9ScaleType4KindE0ELNS_15FloatRoundStyleE2ESI_EENS1_15EpilogueDefaultEEEEEvvEEEEvNT_6ParamsE:
	.zero		1664


//--------------------- SYMBOLS --------------------------

	.type		.nv.reservedSmem.offset0,@object
	.size		.nv.reservedSmem.offset0,0x4
	.type		__assertfail,@function
